def attn_fwd(
    Q,
    K,
    V,
    Out,
    Lse,
    sm_scale,
    stride_qz,
    stride_qh,
    stride_qm,
    stride_qk,
    stride_kz,
    stride_kh,
    stride_kn,
    stride_kk,
    stride_vz,
    stride_vh,
    stride_vn,
    stride_vk,
    stride_oz,
    stride_oh,
    stride_om,
    stride_ok,
    seqlen_q,
    seqlen_k,
    BLOCK_M: tl.constexpr,
    BLOCK_N: tl.constexpr,
    HEAD_DIM: tl.constexpr,
    CAUSAL: tl.constexpr,
):
    start_m = tl.program_id(0)
    off_hz = tl.program_id(1)
    q_off = off_hz * stride_qh
    k_off = off_hz * stride_kh
    v_off = off_hz * stride_vh
    offs_m = start_m * BLOCK_M + tl.arange(0, BLOCK_M)
    offs_d = tl.arange(0, HEAD_DIM)
    offs_n = tl.arange(0, BLOCK_N)
    q_ptrs = Q + q_off + offs_m[:, None] * stride_qm + offs_d[None, :] * stride_qk
    k_ptrs = K + k_off + offs_d[:, None] * stride_kk + offs_n[None, :] * stride_kn
    v_ptrs = V + v_off + offs_n[:, None] * stride_vn + offs_d[None, :] * stride_vk
    m_i = tl.full([BLOCK_M], float("-inf"), dtype=tl.float32)
    l_i = tl.zeros([BLOCK_M], dtype=tl.float32) + 1.0
    acc = tl.zeros([BLOCK_M, HEAD_DIM], dtype=tl.float32)
    q = tl.load(q_ptrs)
    acc, l_i, m_i = _attn_fwd_inner(
        acc,
        l_i,
        m_i,
        q,
        k_ptrs,
        v_ptrs,
        sm_scale,
        stride_kn,
        stride_vn,
        start_m,
        seqlen_k,
        BLOCK_M,
        BLOCK_N,
        HEAD_DIM,
        CAUSAL,
    )
    acc = acc / l_i[:, None]
    lse = m_i + tl.math.log2(l_i) / 1.4426950408889634
    o_ptrs = (
        Out
        + off_hz * stride_oh
        + offs_m[:, None] * stride_om
        + offs_d[None, :] * stride_ok
    )
    tl.store(o_ptrs, acc.to(Out.dtype.element_ty))
    tl.store(Lse + off_hz * seqlen_q + offs_m, lse)

# config = {"BLOCK_M": 64, "BLOCK_N": 64, "HEAD_DIM": 256, "arch": "sm_90", "causal": false, "dtype": "fp16", "num_stages": 3, "num_warps": 8}
# arch = sm_90


// ===== COMPILED SASS (sm_90a) =====

	.target	sm_90a

	.elftype	@"ET_EXEC"


//--------------------- .note.nv.tkinfo           --------------------------
	.section	.note.nv.tkinfo,"",@"SHT_NOTE"
	.sectionflags	@"SHF_NOTE_NV_TKINFO"
	.tkinfo
        /*0018*/ 	.word	0x00000002
        /*0030*/ 	.string	""
        /*0030*/ 	.string	"ptxas"
        /*0030*/ 	.string	"Cuda compilation tools, release 13.0, V13.0.88"
        /*0030*/ 	.string	"Build cuda_13.0.r13.0/compiler.36424714_0"
        /*0030*/ 	.string	"-v  -suppress-debug-info  -lineinfo  -arch sm_90a "



//--------------------- .note.nv.cuinfo           --------------------------
	.section	.note.nv.cuinfo,"",@"SHT_NOTE"
	.sectionflags	@"SHF_NOTE_NV_CUINFO"
        /*0018*/ 	.short	0x0002
        /*001a*/ 	.short	0x005a
        /*001c*/ 	.short	0x0082
	.zero		2


//--------------------- .nv.info                  --------------------------
	.section	.nv.info,"",@"SHT_CUDA_INFO"
	.align	4


	//----- nvinfo : EIATTR_REGCOUNT
	.align		4
        /*0000*/ 	.byte	0x04, 0x2f
        /*0002*/ 	.short	(.L_2 - .L_1)
	.align		4
.L_1:
        /*0004*/ 	.word	index@(attn_fwd)
        /*0008*/ 	.word	0x000000ff


	//----- nvinfo : EIATTR_FRAME_SIZE
	.align		4
.L_2:
        /*000c*/ 	.byte	0x04, 0x11
        /*000e*/ 	.short	(.L_4 - .L_3)
	.align		4
.L_3:
        /*0010*/ 	.word	index@(attn_fwd)
        /*0014*/ 	.word	0x00000148


	//----- nvinfo : EIATTR_MIN_STACK_SIZE
	.align		4
.L_4:
        /*0018*/ 	.byte	0x04, 0x12
        /*001a*/ 	.short	(.L_6 - .L_5)
	.align		4
.L_5:
        /*001c*/ 	.word	index@(attn_fwd)
        /*0020*/ 	.word	0x00000148
.L_6:


//--------------------- .nv.compat                --------------------------
	.section	.nv.compat,"",@"SHT_CUDA_COMPAT_INFO"
	.align	4
        /*0000*/ 	.byte	0x02, 0x09, 0x01, 0x00, 0x02, 0x02, 0x04, 0x00, 0x02, 0x05, 0x05, 0x00, 0x03, 0x07, 0x01, 0x01
        /*0010*/ 	.byte	0x02, 0x03, 0x00, 0x00, 0x02, 0x06, 0x01, 0x00, 0x04, 0x0b, 0x08, 0x00, 0x00, 0x00, 0x00, 0x00
        /*0020*/ 	.byte	0x00, 0x00, 0x00, 0x00


//--------------------- .nv.info.attn_fwd         --------------------------
	.section	.nv.info.attn_fwd,"",@"SHT_CUDA_INFO"
	.sectionflags	@""
	.align	4


	//----- nvinfo : EIATTR_CUDA_API_VERSION
	.align		4
        /*0000*/ 	.byte	0x04, 0x37
        /*0002*/ 	.short	(.L_8 - .L_7)
.L_7:
        /*0004*/ 	.word	0x00000082


	//----- nvinfo : EIATTR_KPARAM_INFO
	.align		4
.L_8:
        /*0008*/ 	.byte	0x04, 0x17
        /*000a*/ 	.short	(.L_10 - .L_9)
.L_9:
        /*000c*/ 	.word	0x00000000
        /*0010*/ 	.short	0x0019
        /*0012*/ 	.short	0x0080
        /*0014*/ 	.byte	0x00, 0xf4, 0x21, 0x00


	//----- nvinfo : EIATTR_KPARAM_INFO
	.align		4
.L_10:
        /*0018*/ 	.byte	0x04, 0x17
        /*001a*/ 	.short	(.L_12 - .L_11)
.L_11:
        /*001c*/ 	.word	0x00000000
        /*0020*/ 	.short	0x0018
        /*0022*/ 	.short	0x0078
        /*0024*/ 	.byte	0x00, 0xf4, 0x21, 0x00


	//----- nvinfo : EIATTR_KPARAM_INFO
	.align		4
.L_12:
        /*0028*/ 	.byte	0x04, 0x17
        /*002a*/ 	.short	(.L_14 - .L_13)
.L_13:
        /*002c*/ 	.word	0x00000000
        /*0030*/ 	.short	0x0017
        /*0032*/ 	.short	0x0070
        /*0034*/ 	.byte	0x00, 0xf0, 0x11, 0x00


	//----- nvinfo : EIATTR_KPARAM_INFO
	.align		4
.L_14:
        /*0038*/ 	.byte	0x04, 0x17
        /*003a*/ 	.short	(.L_16 - .L_15)
.L_15:
        /*003c*/ 	.word	0x00000000
        /*0040*/ 	.short	0x0016
        /*0042*/ 	.short	0x006c
        /*0044*/ 	.byte	0x00, 0xf0, 0x11, 0x00


	//----- nvinfo : EIATTR_KPARAM_INFO
	.align		4
.L_16:
        /*0048*/ 	.byte	0x04, 0x17
        /*004a*/ 	.short	(.L_18 - .L_17)
.L_17:
        /*004c*/ 	.word	0x00000000
        /*0050*/ 	.short	0x0015
        /*0052*/ 	.short	0x0068
        /*0054*/ 	.byte	0x00, 0xf0, 0x11, 0x00


	//----- nvinfo : EIATTR_KPARAM_INFO
	.align		4
.L_18:
        /*0058*/ 	.byte	0x04, 0x17
        /*005a*/ 	.short	(.L_20 - .L_19)
.L_19:
        /*005c*/ 	.word	0x00000000
        /*0060*/ 	.short	0x0014
        /*0062*/ 	.short	0x0064
        /*0064*/ 	.byte	0x00, 0xf0, 0x11, 0x00


	//----- nvinfo : EIATTR_KPARAM_INFO
	.align		4
.L_20:
        /*0068*/ 	.byte	0x04, 0x17
        /*006a*/ 	.short	(.L_22 - .L_21)
.L_21:
        /*006c*/ 	.word	0x00000000
        /*0070*/ 	.short	0x0013
        /*0072*/ 	.short	0x0060
        /*0074*/ 	.byte	0x00, 0xf0, 0x11, 0x00


	//----- nvinfo : EIATTR_KPARAM_INFO
	.align		4
.L_22:
        /*0078*/ 	.byte	0x04, 0x17
        /*007a*/ 	.short	(.L_24 - .L_23)
.L_23:
        /*007c*/ 	.word	0x00000000
        /*0080*/ 	.short	0x0012
        /*0082*/ 	.short	0x005c
        /*0084*/ 	.byte	0x00, 0xf0, 0x11, 0x00


	//----- nvinfo : EIATTR_KPARAM_INFO
	.align		4
.L_24:
        /*0088*/ 	.byte	0x04, 0x17
        /*008a*/ 	.short	(.L_26 - .L_25)
.L_25:
        /*008c*/ 	.word	0x00000000
        /*0090*/ 	.short	0x0011
        /*0092*/ 	.short	0x0058
        /*0094*/ 	.byte	0x00, 0xf0, 0x11, 0x00


	//----- nvinfo : EIATTR_KPARAM_INFO
	.align		4
.L_26:
        /*0098*/ 	.byte	0x04, 0x17
        /*009a*/ 	.short	(.L_28 - .L_27)
.L_27:
        /*009c*/ 	.word	0x00000000
        /*00a0*/ 	.short	0x0010
        /*00a2*/ 	.short	0x0054
        /*00a4*/ 	.byte	0x00, 0xf0, 0x11, 0x00


	//----- nvinfo : EIATTR_KPARAM_INFO
	.align		4
.L_28:
        /*00a8*/ 	.byte	0x04, 0x17
        /*00aa*/ 	.short	(.L_30 - .L_29)
.L_29:
        /*00ac*/ 	.word	0x00000000
        /*00b0*/ 	.short	0x000f
        /*00b2*/ 	.short	0x0050
        /*00b4*/ 	.byte	0x00, 0xf0, 0x11, 0x00


	//----- nvinfo : EIATTR_KPARAM_INFO
	.align		4
.L_30:
        /*00b8*/ 	.byte	0x04, 0x17
        /*00ba*/ 	.short	(.L_32 - .L_31)
.L_31:
        /*00bc*/ 	.word	0x00000000
        /*00c0*/ 	.short	0x000e
        /*00c2*/ 	.short	0x004c
        /*00c4*/ 	.byte	0x00, 0xf0, 0x11, 0x00


	//----- nvinfo : EIATTR_KPARAM_INFO
	.align		4
.L_32:
        /*00c8*/ 	.byte	0x04, 0x17
        /*00ca*/ 	.short	(.L_34 - .L_33)
.L_33:
        /*00cc*/ 	.word	0x00000000
        /*00d0*/ 	.short	0x000d
        /*00d2*/ 	.short	0x0048
        /*00d4*/ 	.byte	0x00, 0xf0, 0x11, 0x00


	//----- nvinfo : EIATTR_KPARAM_INFO
	.align		4
.L_34:
        /*00d8*/ 	.byte	0x04, 0x17
        /*00da*/ 	.short	(.L_36 - .L_35)
.L_35:
        /*00dc*/ 	.word	0x00000000
        /*00e0*/ 	.short	0x000c
        /*00e2*/ 	.short	0x0044
        /*00e4*/ 	.byte	0x00, 0xf0, 0x11, 0x00


	//----- nvinfo : EIATTR_KPARAM_INFO
	.align		4
.L_36:
        /*00e8*/ 	.byte	0x04, 0x17
        /*00ea*/ 	.short	(.L_38 - .L_37)
.L_37:
        /*00ec*/ 	.word	0x00000000
        /*00f0*/ 	.short	0x000b
        /*00f2*/ 	.short	0x0040
        /*00f4*/ 	.byte	0x00, 0xf0, 0x11, 0x00


	//----- nvinfo : EIATTR_KPARAM_INFO
	.align		4
.L_38:
        /*00f8*/ 	.byte	0x04, 0x17
        /*00fa*/ 	.short	(.L_40 - .L_39)
.L_39:
        /*00fc*/ 	.word	0x00000000
        /*0100*/ 	.short	0x000a
        /*0102*/ 	.short	0x003c
        /*0104*/ 	.byte	0x00, 0xf0, 0x11, 0x00


	//----- nvinfo : EIATTR_KPARAM_INFO
	.align		4
.L_40:
        /*0108*/ 	.byte	0x04, 0x17
        /*010a*/ 	.short	(.L_42 - .L_41)
.L_41:
        /*010c*/ 	.word	0x00000000
        /*0110*/ 	.short	0x0009
        /*0112*/ 	.short	0x0038
        /*0114*/ 	.byte	0x00, 0xf0, 0x11, 0x00


	//----- nvinfo : EIATTR_KPARAM_INFO
	.align		4
.L_42:
        /*0118*/ 	.byte	0x04, 0x17
        /*011a*/ 	.short	(.L_44 - .L_43)
.L_43:
        /*011c*/ 	.word	0x00000000
        /*0120*/ 	.short	0x0008
        /*0122*/ 	.short	0x0034
        /*0124*/ 	.byte	0x00, 0xf0, 0x11, 0x00


	//----- nvinfo : EIATTR_KPARAM_INFO
	.align		4
.L_44:
        /*0128*/ 	.byte	0x04, 0x17
        /*012a*/ 	.short	(.L_46 - .L_45)
.L_45:
        /*012c*/ 	.word	0x00000000
        /*0130*/ 	.short	0x0007
        /*0132*/ 	.short	0x0030
        /*0134*/ 	.byte	0x00, 0xf0, 0x11, 0x00


	//----- nvinfo : EIATTR_KPARAM_INFO
	.align		4
.L_46:
        /*0138*/ 	.byte	0x04, 0x17
        /*013a*/ 	.short	(.L_48 - .L_47)
.L_47:
        /*013c*/ 	.word	0x00000000
        /*0140*/ 	.short	0x0006
        /*0142*/ 	.short	0x002c
        /*0144*/ 	.byte	0x00, 0xf0, 0x11, 0x00


	//----- nvinfo : EIATTR_KPARAM_INFO
	.align		4
.L_48:
        /*0148*/ 	.byte	0x04, 0x17
        /*014a*/ 	.short	(.L_50 - .L_49)
.L_49:
        /*014c*/ 	.word	0x00000000
        /*0150*/ 	.short	0x0005
        /*0152*/ 	.short	0x0028
        /*0154*/ 	.byte	0x00, 0xf0, 0x11, 0x00


	//----- nvinfo : EIATTR_KPARAM_INFO
	.align		4
.L_50:
        /*0158*/ 	.byte	0x04, 0x17
        /*015a*/ 	.short	(.L_52 - .L_51)
.L_51:
        /*015c*/ 	.word	0x00000000
        /*0160*/ 	.short	0x0004
        /*0162*/ 	.short	0x0020
        /*0164*/ 	.byte	0x00, 0xf4, 0x21, 0x00


	//----- nvinfo : EIATTR_KPARAM_INFO
	.align		4
.L_52:
        /*0168*/ 	.byte	0x04, 0x17
        /*016a*/ 	.short	(.L_54 - .L_53)
.L_53:
        /*016c*/ 	.word	0x00000000
        /*0170*/ 	.short	0x0003
        /*0172*/ 	.short	0x0018
        /*0174*/ 	.byte	0x00, 0xf4, 0x21, 0x00


	//----- nvinfo : EIATTR_KPARAM_INFO
	.align		4
.L_54:
        /*0178*/ 	.byte	0x04, 0x17
        /*017a*/ 	.short	(.L_56 - .L_55)
.L_55:
        /*017c*/ 	.word	0x00000000
        /*0180*/ 	.short	0x0002
        /*0182*/ 	.short	0x0010
        /*0184*/ 	.byte	0x00, 0xf4, 0x21, 0x00


	//----- nvinfo : EIATTR_KPARAM_INFO
	.align		4
.L_56:
        /*0188*/ 	.byte	0x04, 0x17
        /*018a*/ 	.short	(.L_58 - .L_57)
.L_57:
        /*018c*/ 	.word	0x00000000
        /*0190*/ 	.short	0x0001
        /*0192*/ 	.short	0x0008
        /*0194*/ 	.byte	0x00, 0xf4, 0x21, 0x00


	//----- nvinfo : EIATTR_KPARAM_INFO
	.align		4
.L_58:
        /*0198*/ 	.byte	0x04, 0x17
        /*019a*/ 	.short	(.L_60 - .L_59)
.L_59:
        /*019c*/ 	.word	0x00000000
        /*01a0*/ 	.short	0x0000
        /*01a2*/ 	.short	0x0000
        /*01a4*/ 	.byte	0x00, 0xf4, 0x21, 0x00


	//----- nvinfo : EIATTR_SPARSE_MMA_MASK
	.align		4
.L_60:
        /*01a8*/ 	.byte	0x03, 0x50
        /*01aa*/ 	.short	0x0000


	//----- nvinfo : EIATTR_MAXREG_COUNT
	.align		4
        /*01ac*/ 	.byte	0x03, 0x1b
        /*01ae*/ 	.short	0x00ff


	//----- nvinfo : EIATTR_NUM_BARRIERS
	.align		4
        /*01b0*/ 	.byte	0x02, 0x4c
        /*01b2*/ 	.byte	0x01
	.zero		1


	//----- nvinfo : EIATTR_ANNOTATIONS
	.align		4
        /*01b4*/ 	.byte	0x04, 0x55
        /*01b6*/ 	.short	(.L_62 - .L_61)


	//   ....[0]....
.L_61:
        /*01b8*/ 	.word	0x00000001
        /*01bc*/ 	.byte	0xa0, 0x1c, 0x00, 0x00, 0x01, 0x00, 0x00, 0x00, 0x90, 0x1e, 0x00, 0x00, 0x01, 0x00, 0x00, 0x00
        /* <DEDUP_REMOVED lines=39> */
        /*043c*/ 	.byte	0x20, 0x59, 0x00, 0x00, 0x01, 0x00, 0x00, 0x00, 0xe0, 0x69, 0x00, 0x00


	//----- nvinfo : EIATTR_MERCURY_ISA_VERSION
	.align		4
.L_62:
        /*0448*/ 	.byte	0x03, 0x5f
        /*044a*/ 	.short	0x0101


	//----- nvinfo : EIATTR_COOP_GROUP_MASK_REGIDS
	.align		4
        /*044c*/ 	.byte	0x04, 0x29
        /*044e*/ 	.short	(.L_64 - .L_63)


	//   ....[0]....
.L_63:
        /*0450*/ 	.word	0xffffffff


	//   ....[1]....
        /*0454*/ 	.word	0xffffffff


	//   ....[2]....
        /*0458*/ 	.word	0xffffffff


	//   ....[3]....
        /*045c*/ 	.word	0xffffffff


	//   ....[4]....
        /*0460*/ 	.word	0xffffffff


	//   ....[5]....
        /*0464*/ 	.word	0xffffffff


	//   ....[6]....
        /*0468*/ 	.word	0xffffffff


	//   ....[7]....
        /*046c*/ 	.word	0xffffffff


	//----- nvinfo : EIATTR_COOP_GROUP_INSTR_OFFSETS
	.align		4
.L_64:
        /*0470*/ 	.byte	0x04, 0x28
        /*0472*/ 	.short	(.L_66 - .L_65)


	//   ....[0]....
.L_65:
        /*0474*/ 	.word	0x00005ff0


	//   ....[1]....
        /*0478*/ 	.word	0x000060c0


	//   ....[2]....
        /*047c*/ 	.word	0x000062d0


	//   ....[3]....
        /*0480*/ 	.word	0x00006350


	//   ....[4]....
        /*0484*/ 	.word	0x00007550


	//   ....[5]....
        /*0488*/ 	.word	0x00007570


	//   ....[6]....
        /*048c*/ 	.word	0x00007590


	//   ....[7]....
        /*0490*/ 	.word	0x000075c0


	//----- nvinfo : EIATTR_EXIT_INSTR_OFFSETS
	.align		4
.L_66:
        /*0494*/ 	.byte	0x04, 0x1c
        /*0496*/ 	.short	(.L_68 - .L_67)


	//   ....[0]....
.L_67:
        /*0498*/ 	.word	0x0000a3a0


	//   ....[1]....
        /*049c*/ 	.word	0x0000a450


	//----- nvinfo : EIATTR_REQNTID
	.align		4
.L_68:
        /*04a0*/ 	.byte	0x04, 0x10
        /*04a2*/ 	.short	(.L_70 - .L_69)
.L_69:
        /*04a4*/ 	.word	0x00000100
        /*04a8*/ 	.word	0x00000001
        /*04ac*/ 	.word	0x00000001


	//----- nvinfo : EIATTR_CBANK_PARAM_SIZE
	.align		4
.L_70:
        /*04b0*/ 	.byte	0x03, 0x19
        /*04b2*/ 	.short	0x0088


	//----- nvinfo : EIATTR_PARAM_CBANK
	.align		4
        /*04b4*/ 	.byte	0x04, 0x0a
        /*04b6*/ 	.short	(.L_72 - .L_71)
	.align		4
.L_71:
        /*04b8*/ 	.word	index@(.nv.constant0.attn_fwd)
        /*04bc*/ 	.short	0x0210
        /*04be*/ 	.short	0x0088


	//----- nvinfo : EIATTR_SW_WAR
	.align		4
.L_72:
        /*04c0*/ 	.byte	0x04, 0x36
        /*04c2*/ 	.short	(.L_74 - .L_73)
.L_73:
        /*04c4*/ 	.word	0x00000008
.L_74:


//--------------------- .nv.callgraph             --------------------------
	.section	.nv.callgraph,"",@"SHT_CUDA_CALLGRAPH"
	.align	4
	.sectionentsize	8
	.align		4
        /*0000*/ 	.word	0x00000000
	.align		4
        /*0004*/ 	.word	0xffffffff
	.align		4
        /*0008*/ 	.word	0x00000000
	.align		4
        /*000c*/ 	.word	0xfffffffe
	.align		4
        /*0010*/ 	.word	0x00000000
	.align		4
        /*0014*/ 	.word	0xfffffffd
	.align		4
        /*0018*/ 	.word	0x00000000
	.align		4
        /*001c*/ 	.word	0xfffffffc


//--------------------- .nv.constant4             --------------------------
	.section	.nv.constant4,"a",@progbits
	.align	8
	.align		8
.nv.constant4:
        /*0000*/ 	.dword	_$_str


//--------------------- .text.attn_fwd            --------------------------
	.section	.text.attn_fwd,"ax",@progbits
	.align	128
        .global         attn_fwd
        .type           attn_fwd,@function
        .size           attn_fwd,(.L_x_3 - attn_fwd)
        .other          attn_fwd,@"STO_CUDA_ENTRY STV_DEFAULT"
attn_fwd:
.text.attn_fwd:
[----:B------:R-:W0:Y:S01]  /*0000*/  LDC R1, c[0x0][0x28] ;  /* 0x00000a00ff017b82 */ /* 0x000e220000000800 */
[----:B------:R-:W1:Y:S07]  /*0010*/  S2R R140, SR_TID.X ;  /* 0x00000000008c7919 */ /* 0x000e6e0000002100 */
[----:B------:R-:W2:Y:S01]  /*0020*/  LDC.64 R8, c[0x0][0x240] ;  /* 0x00009000ff087b82 */ /* 0x000ea20000000a00 */
[----:B------:R-:W-:Y:S01]  /*0030*/  ULDC.64 UR4, c[0x0][0x208] ;  /* 0x0000820000047ab9 */ /* 0x000fe20000000a00 */
[----:B0-----:R-:W-:Y:S01]  /*0040*/  VIADD R1, R1, 0xfffffeb8 ;  /* 0xfffffeb801017836 */ /* 0x001fe20000000000 */
[----:B------:R-:W0:Y:S01]  /*0050*/  S2R R0, SR_CTAID.X ;  /* 0x0000000000007919 */ /* 0x000e220000002500 */
[----:B------:R-:W2:Y:S04]  /*0060*/  S2R R120, SR_CTAID.Y ;  /* 0x0000000000787919 */ /* 0x000ea80000002600 */
[----:B------:R-:W3:Y:S08]  /*0070*/  LDC R7, c[0x0][0x248] ;  /* 0x00009200ff077b82 */ /* 0x000ef00000000800 */
[----:B------:R-:W4:Y:S01]  /*0080*/  LDC.64 R12, c[0x0][0x210] ;  /* 0x00008400ff0c7b82 */ /* 0x000f220000000a00 */
[----:B-1----:R-:W-:-:S02]  /*0090*/  LOP3.LUT R3, R140, 0x3f, RZ, 0xc0, !PT ;  /* 0x0000003f8c037812 */ /* 0x002fc400078ec0ff */
[----:B------:R-:W-:-:S03]  /*00a0*/  SHF.R.U32.HI R4, RZ, 0x6, R140 ;  /* 0x00000006ff047819 */ /* 0x000fc6000001168c */
[----:B0-----:R-:W-:Y:S01]  /*00b0*/  IMAD R2, R0, 0x40, R3 ;  /* 0x0000004000027824 */ /* 0x001fe200078e0203 */
[----:B------:R-:W-:Y:S01]  /*00c0*/  SGXT.U32 R4, R4, 0x2 ;  /* 0x000000020404781a */ /* 0x000fe20000000000 */
[----:B--2---:R-:W-:Y:S02]  /*00d0*/  IMAD R0, R120, R8, RZ ;  /* 0x0000000878007224 */ /* 0x004fe400078e02ff */
[----:B------:R-:W-:Y:S02]  /*00e0*/  IMAD R2, R2, R9, RZ ;  /* 0x0000000902027224 */ /* 0x000fe400078e02ff */
[----:B---3--:R-:W-:Y:S02]  /*00f0*/  IMAD R9, R4, R7, RZ ;  /* 0x0000000704097224 */ /* 0x008fe400078e02ff */
[----:B------:R-:W-:Y:S02]  /*0100*/  IMAD.SHL.U32 R5, R0, 0x2, RZ ;  /* 0x0000000200057824 */ /* 0x000fe400078e00ff */
[----:B------:R-:W-:-:S02]  /*0110*/  IMAD.SHL.U32 R6, R2, 0x2, RZ ;  /* 0x0000000202067824 */ /* 0x000fc400078e00ff */
[----:B------:R-:W-:-:S04]  /*0120*/  IMAD.HI R0, R0, 0x2, RZ ;  /* 0x0000000200007827 */ /* 0x000fc800078e02ff */
[----:B------:R-:W-:Y:S01]  /*0130*/  IMAD.HI R8, R2, 0x2, RZ ;  /* 0x0000000202087827 */ /* 0x000fe200078e02ff */
[----:B----4-:R-:W-:-:S03]  /*0140*/  IADD3 R2, P0, P1, R6, R12, R5 ;  /* 0x0000000c06027210 */ /* 0x010fc6000791e005 */
[----:B------:R-:W-:Y:S01]  /*0150*/  IMAD R11, R7, 0x4, R9 ;  /* 0x00000004070b7824 */ /* 0x000fe200078e0209 */
[----:B------:R-:W-:Y:S02]  /*0160*/  IADD3.X R0, R8, R13, R0, P0, P1 ;  /* 0x0000000d08007210 */ /* 0x000fe400007e2400 */
[----:B------:R-:W-:Y:S01]  /*0170*/  LEA R12, P0, R9, R2, 0x1 ;  /* 0x00000002090c7211 */ /* 0x000fe200078008ff */
[----:B------:R-:W-:-:S03]  /*0180*/  IMAD R5, R7, 0x4, R11 ;  /* 0x0000000407057824 */ /* 0x000fc600078e020b */
[----:B------:R-:W-:Y:S01]  /*0190*/  LEA.HI.X.SX32 R13, R9, R0, 0x1, P0 ;  /* 0x00000000090d7211 */ /* 0x000fe200000f0eff */
[----:B------:R-:W-:Y:S01]  /*01a0*/  IMAD R15, R7, 0x4, R5 ;  /* 0x00000004070f7824 */ /* 0x000fe200078e0205 */
[-C--:B------:R-:W-:Y:S02]  /*01b0*/  LEA R10, P0, R11, R2.reuse, 0x1 ;  /* 0x000000020b0a7211 */ /* 0x080fe400078008ff */
[----:B------:R-:W-:Y:S02]  /*01c0*/  LEA R8, P1, R5, R2, 0x1 ;  /* 0x0000000205087211 */ /* 0x000fe400078208ff */
[----:B------:R-:W-:Y:S02]  /*01d0*/  LEA R17, R7, R15, 0x2 ;  /* 0x0000000f07117211 */ /* 0x000fe400078e10ff */
[----:B------:R-:W-:Y:S02]  /*01e0*/  LEA.HI.X.SX32 R11, R11, R0, 0x1, P0 ;  /* 0x000000000b0b7211 */ /* 0x000fe400000f0eff */
[----:B------:R-:W-:Y:S01]  /*01f0*/  LEA R18, P0, R15, R2, 0x1 ;  /* 0x000000020f127211 */ /* 0x000fe200078008ff */
[----:B------:R-:W-:Y:S01]  /*0200*/  IMAD R21, R7, 0x4, R17 ;  /* 0x0000000407157824 */ /* 0x000fe200078e0211 */
[----:B------:R-:W-:-:S02]  /*0210*/  LEA.HI.X.SX32 R9, R5, R0, 0x1, P1 ;  /* 0x0000000005097211 */ /* 0x000fc400008f0eff */
[----:B------:R-:W-:Y:S01]  /*0220*/  LEA.HI.X.SX32 R19, R15, R0, 0x1, P0 ;  /* 0x000000000f137211 */ /* 0x000fe200000f0eff */
[----:B------:R-:W-:Y:S01]  /*0230*/  IMAD R23, R7, 0x4, R21 ;  /* 0x0000000407177824 */ /* 0x000fe200078e0215 */
[----:B------:R-:W-:Y:S01]  /*0240*/  LEA R14, P0, R17, R2, 0x1 ;  /* 0x00000002110e7211 */ /* 0x000fe200078008ff */
[----:B------:R-:W2:Y:S02]  /*0250*/  LDG.E.U16 R5, desc[UR4][R12.64] ;  /* 0x000000040c057981 */ /* 0x000ea4000c1e1500 */
[----:B------:R-:W-:Y:S01]  /*0260*/  IMAD R25, R7, 0x4, R23 ;  /* 0x0000000407197824 */ /* 0x000fe200078e0217 */
[----:B------:R-:W-:Y:S01]  /*0270*/  LEA.HI.X.SX32 R15, R17, R0, 0x1, P0 ;  /* 0x00000000110f7211 */ /* 0x000fe200000f0eff */
[----:B------:R-:W3:Y:S01]  /*0280*/  LDG.E.U16 R9, desc[UR4][R8.64] ;  /* 0x0000000408097981 */ /* 0x000ee2000c1e1500 */
[-C--:B------:R-:W-:Y:S01]  /*0290*/  LEA R16, P0, R21, R2.reuse, 0x1 ;  /* 0x0000000215107211 */ /* 0x080fe200078008ff */
[----:B------:R-:W-:Y:S01]  /*02a0*/  IMAD R27, R7, 0x4, R25 ;  /* 0x00000004071b7824 */ /* 0x000fe200078e0219 */
[----:B------:R-:W-:Y:S01]  /*02b0*/  LEA R20, P1, R23, R2, 0x1 ;  /* 0x0000000217147211 */ /* 0x000fe200078208ff */
[----:B------:R-:W4:Y:S01]  /*02c0*/  LDG.E.U16 R11, desc[UR4][R10.64] ;  /* 0x000000040a0b7981 */ /* 0x000f22000c1e1500 */
[----:B------:R-:W-:-:S02]  /*02d0*/  LEA.HI.X.SX32 R17, R21, R0, 0x1, P0 ;  /* 0x0000000015117211 */ /* 0x000fc400000f0eff */
[----:B------:R-:W-:Y:S01]  /*02e0*/  LEA R22, P0, R25, R2, 0x1 ;  /* 0x0000000219167211 */ /* 0x000fe200078008ff */
[----:B------:R0:W5:Y:S01]  /*02f0*/  LDG.E.U16 R13, desc[UR4][R18.64] ;  /* 0x00000004120d7981 */ /* 0x000162000c1e1500 */
[-C--:B------:R-:W-:Y:S02]  /*0300*/  LEA.HI.X.SX32 R21, R23, R0.reuse, 0x1, P1 ;  /* 0x0000000017157211 */ /* 0x080fe400008f0eff */
[----:B------:R-:W-:Y:S01]  /*0310*/  LEA.HI.X.SX32 R23, R25, R0, 0x1, P0 ;  /* 0x0000000019177211 */ /* 0x000fe200000f0eff */
[----:B------:R-:W-:Y:S01]  /*0320*/  IMAD R25, R7, 0x4, R27 ;  /* 0x0000000407197824 */ /* 0x000fe200078e021b */
[----:B------:R-:W4:Y:S04]  /*0330*/  LDG.E.U16 R15, desc[UR4][R14.64] ;  /* 0x000000040e0f7981 */ /* 0x000f28000c1e1500 */
[----:B------:R1:W5:Y:S01]  /*0340*/  LDG.E.U16 R55, desc[UR4][R20.64] ;  /* 0x0000000414377981 */ /* 0x000362000c1e1500 */
[----:B0-----:R-:W-:-:S03]  /*0350*/  LEA R18, P0, R27, R2, 0x1 ;  /* 0x000000021b127211 */ /* 0x001fc600078008ff */
[----:B------:R0:W5:Y:S01]  /*0360*/  LDG.E.U16 R57, desc[UR4][R22.64] ;  /* 0x0000000416397981 */ /* 0x000162000c1e1500 */
[----:B------:R-:W-:Y:S01]  /*0370*/  LEA.HI.X.SX32 R19, R27, R0, 0x1, P0 ;  /* 0x000000001b137211 */ /* 0x000fe200000f0eff */
[----:B------:R-:W-:Y:S01]  /*0380*/  IMAD R27, R7, 0x4, R25 ;  /* 0x00000004071b7824 */ /* 0x000fe200078e0219 */
[----:B------:R-:W-:Y:S01]  /*0390*/  LEA R24, P0, R25, R2, 0x1 ;  /* 0x0000000219187211 */ /* 0x000fe200078008ff */
[----:B------:R-:W5:Y:S03]  /*03a0*/  LDG.E.U16 R17, desc[UR4][R16.64] ;  /* 0x0000000410117981 */ /* 0x000f66000c1e1500 */
[C---:B------:R-:W-:Y:S01]  /*03b0*/  LEA R29, R7.reuse, R27, 0x2 ;  /* 0x0000001b071d7211 */ /* 0x040fe200078e10ff */
[----:B------:R0:W5:Y:S04]  /*03c0*/  LDG.E.U16 R59, desc[UR4][R18.64] ;  /* 0x00000004123b7981 */ /* 0x000168000c1e1500 */
[----:B-1----:R-:W-:Y:S01]  /*03d0*/  IMAD R21, R7, 0x4, R29 ;  /* 0x0000000407157824 */ /* 0x002fe200078e021d */
[----:B------:R-:W-:-:S03]  /*03e0*/  LEA.HI.X.SX32 R25, R25, R0, 0x1, P0 ;  /* 0x0000000019197211 */ /* 0x000fc600000f0eff */
[----:B0-----:R-:W-:Y:S01]  /*03f0*/  IMAD R23, R7, 0x4, R21 ;  /* 0x0000000407177824 */ /* 0x001fe200078e0215 */
[-C--:B------:R-:W-:Y:S01]  /*0400*/  LEA R26, P1, R27, R2.reuse, 0x1 ;  /* 0x000000021b1a7211 */ /* 0x080fe200078208ff */
[----:B------:R-:W5:Y:S01]  /*0410*/  LDG.E.U16 R61, desc[UR4][R24.64] ;  /* 0x00000004183d7981 */ /* 0x000f62000c1e1500 */
[----:B------:R-:W-:Y:S01]  /*0420*/  LEA R28, P0, R29, R2, 0x1 ;  /* 0x000000021d1c7211 */ /* 0x000fe200078008ff */
[----:B------:R-:W-:Y:S01]  /*0430*/  IMAD R31, R7, 0x4, R23 ;  /* 0x00000004071f7824 */ /* 0x000fe200078e0217 */
[-C--:B------:R-:W-:Y:S02]  /*0440*/  LEA.HI.X.SX32 R27, R27, R0.reuse, 0x1, P1 ;  /* 0x000000001b1b7211 */ /* 0x080fe400008f0eff */
[----:B------:R-:W-:Y:S01]  /*0450*/  LEA.HI.X.SX32 R29, R29, R0, 0x1, P0 ;  /* 0x000000001d1d7211 */ /* 0x000fe200000f0eff */
[----:B------:R-:W-:Y:S01]  /*0460*/  IMAD R33, R7, 0x4, R31 ;  /* 0x0000000407217824 */ /* 0x000fe200078e021f */
[C---:B------:R-:W-:Y:S01]  /*0470*/  LEA R20, P0, R21.reuse, R2, 0x1 ;  /* 0x0000000215147211 */ /* 0x040fe200078008ff */
[----:B------:R0:W5:Y:S03]  /*0480*/  LDG.E.U16 R63, desc[UR4][R26.64] ;  /* 0x000000041a3f7981 */ /* 0x000166000c1e1500 */
[----:B------:R-:W-:Y:S01]  /*0490*/  LEA.HI.X.SX32 R21, R21, R0, 0x1, P0 ;  /* 0x0000000015157211 */ /* 0x000fe200000f0eff */
[----:B------:R1:W5:Y:S01]  /*04a0*/  LDG.E.U16 R65, desc[UR4][R28.64] ;  /* 0x000000041c417981 */ /* 0x000362000c1e1500 */
[----:B------:R-:W-:-:S02]  /*04b0*/  LEA R18, P0, R23, R2, 0x1 ;  /* 0x0000000217127211 */ /* 0x000fc400078008ff */
[----:B------:R-:W-:Y:S01]  /*04c0*/  LEA R22, P1, R31, R2, 0x1 ;  /* 0x000000021f167211 */ /* 0x000fe200078208ff */
[----:B------:R1:W5:Y:S01]  /*04d0*/  LDG.E.U16 R67, desc[UR4][R20.64] ;  /* 0x0000000414437981 */ /* 0x000362000c1e1500 */
[----:B0-----:R-:W-:Y:S01]  /*04e0*/  IMAD R27, R7, 0x4, R33 ;  /* 0x00000004071b7824 */ /* 0x001fe200078e0221 */
[----:B------:R-:W-:Y:S02]  /*04f0*/  LEA.HI.X.SX32 R19, R23, R0, 0x1, P0 ;  /* 0x0000000017137211 */ /* 0x000fe400000f0eff */
[----:B------:R-:W-:Y:S01]  /*0500*/  LEA R24, P0, R33, R2, 0x1 ;  /* 0x0000000221187211 */ /* 0x000fe200078008ff */
[----:B-1----:R-:W-:Y:S01]  /*0510*/  IMAD R29, R7, 0x4, R27 ;  /* 0x00000004071d7824 */ /* 0x002fe200078e021b */
[-C--:B------:R-:W-:Y:S01]  /*0520*/  LEA.HI.X.SX32 R23, R31, R0.reuse, 0x1, P1 ;  /* 0x000000001f177211 */ /* 0x080fe200008f0eff */
[----:B------:R-:W5:Y:S01]  /*0530*/  LDG.E.U16 R69, desc[UR4][R18.64] ;  /* 0x0000000412457981 */ /* 0x000f62000c1e1500 */
[----:B------:R-:W-:Y:S02]  /*0540*/  LEA.HI.X.SX32 R25, R33, R0, 0x1, P0 ;  /* 0x0000000021197211 */ /* 0x000fe400000f0eff */
[----:B------:R-:W-:Y:S01]  /*0550*/  LEA R31, R7, R29, 0x2 ;  /* 0x0000001d071f7211 */ /* 0x000fe200078e10ff */
[----:B------:R0:W5:Y:S01]  /*0560*/  LDG.E.U16 R71, desc[UR4][R22.64] ;  /* 0x0000000416477981 */ /* 0x000162000c1e1500 */
[----:B------:R-:W-:-:S03]  /*0570*/  LEA R26, P0, R27, R2, 0x1 ;  /* 0x000000021b1a7211 */ /* 0x000fc600078008ff */
[----:B------:R-:W-:Y:S01]  /*0580*/  IMAD R33, R7, 0x4, R31 ;  /* 0x0000000407217824 */ /* 0x000fe200078e021f */
[----:B------:R-:W-:Y:S01]  /*0590*/  LEA.HI.X.SX32 R27, R27, R0, 0x1, P0 ;  /* 0x000000001b1b7211 */ /* 0x000fe200000f0eff */
[----:B------:R1:W5:Y:S01]  /*05a0*/  LDG.E.U16 R73, desc[UR4][R24.64] ;  /* 0x0000000418497981 */ /* 0x000362000c1e1500 */
[----:B------:R-:W-:Y:S01]  /*05b0*/  LEA R20, P0, R29, R2, 0x1 ;  /* 0x000000021d147211 */ /* 0x000fe200078008ff */
[----:B0-----:R-:W-:-:S03]  /*05c0*/  IMAD R23, R7, 0x4, R33 ;  /* 0x0000000407177824 */ /* 0x001fc600078e0221 */
[----:B------:R-:W-:Y:S01]  /*05d0*/  LEA.HI.X.SX32 R21, R29, R0, 0x1, P0 ;  /* 0x000000001d157211 */ /* 0x000fe200000f0eff */
[----:B------:R0:W5:Y:S01]  /*05e0*/  LDG.E.U16 R75, desc[UR4][R26.64] ;  /* 0x000000041a4b7981 */ /* 0x000162000c1e1500 */
[-C--:B------:R-:W-:Y:S02]  /*05f0*/  LEA R18, P0, R33, R2.reuse, 0x1 ;  /* 0x0000000221127211 */ /* 0x080fe400078008ff */
[----:B------:R-:W-:Y:S01]  /*0600*/  LEA R28, P1, R31, R2, 0x1 ;  /* 0x000000021f1c7211 */ /* 0x000fe200078208ff */
[----:B-1----:R-:W-:Y:S01]  /*0610*/  IMAD R25, R7, 0x4, R23 ;  /* 0x0000000407197824 */ /* 0x002fe200078e0217 */
[-C--:B------:R-:W-:Y:S01]  /*0620*/  LEA.HI.X.SX32 R19, R33, R0.reuse, 0x1, P0 ;  /* 0x0000000021137211 */ /* 0x080fe200000f0eff */
[----:B------:R1:W5:Y:S01]  /*0630*/  LDG.E.U16 R77, desc[UR4][R20.64] ;  /* 0x00000004144d7981 */ /* 0x000362000c1e1500 */
[----:B------:R-:W-:Y:S01]  /*0640*/  LEA.HI.X.SX32 R29, R31, R0, 0x1, P1 ;  /* 0x000000001f1d7211 */ /* 0x000fe200008f0eff */
[----:B------:R-:W-:Y:S01]  /*0650*/  IMAD R31, R7, 0x4, R25 ;  /* 0x00000004071f7824 */ /* 0x000fe200078e0219 */
[----:B------:R-:W-:Y:S01]  /*0660*/  LEA R22, P0, R23, R2, 0x1 ;  /* 0x0000000217167211 */ /* 0x000fe200078008ff */
[----:B------:R-:W5:Y:S02]  /*0670*/  LDG.E.U16 R81, desc[UR4][R18.64] ;  /* 0x0000000412517981 */ /* 0x000f64000c1e1500 */
[----:B------:R-:W-:Y:S01]  /*0680*/  IMAD R33, R7, 0x4, R31 ;  /* 0x0000000407217824 */ /* 0x000fe200078e021f */
[----:B------:R-:W-:Y:S01]  /*0690*/  LEA.HI.X.SX32 R23, R23, R0, 0x1, P0 ;  /* 0x0000000017177211 */ /* 0x000fe200000f0eff */
[----:B------:R1:W5:Y:S01]  /*06a0*/  LDG.E.U16 R79, desc[UR4][R28.64] ;  /* 0x000000041c4f7981 */ /* 0x000362000c1e1500 */
[----:B------:R-:W-:-:S02]  /*06b0*/  LEA R24, P0, R25, R2, 0x1 ;  /* 0x0000000219187211 */ /* 0x000fc400078008ff */
[----:B0-----:R-:W-:Y:S01]  /*06c0*/  LEA R26, P1, R31, R2, 0x1 ;  /* 0x000000021f1a7211 */ /* 0x001fe200078208ff */
[----:B------:R0:W5:Y:S01]  /*06d0*/  LDG.E.U16 R83, desc[UR4][R22.64] ;  /* 0x0000000416537981 */ /* 0x000162000c1e1500 */
[----:B------:R-:W-:Y:S02]  /*06e0*/  LEA.HI.X.SX32 R25, R25, R0, 0x1, P0 ;  /* 0x0000000019197211 */ /* 0x000fe400000f0eff */
[----:B-1----:R-:W-:Y:S01]  /*06f0*/  LEA R20, P0, R33, R2, 0x1 ;  /* 0x0000000221147211 */ /* 0x002fe200078008ff */
[----:B------:R-:W-:Y:S01]  /*0700*/  IMAD R29, R7, 0x4, R33 ;  /* 0x00000004071d7824 */ /* 0x000fe200078e0221 */
[-C--:B------:R-:W-:Y:S01]  /*0710*/  LEA.HI.X.SX32 R27, R31, R0.reuse, 0x1, P1 ;  /* 0x000000001f1b7211 */ /* 0x080fe200008f0eff */
[----:B------:R-:W5:Y:S01]  /*0720*/  LDG.E.U16 R85, desc[UR4][R24.64] ;  /* 0x0000000418557981 */ /* 0x000f62000c1e1500 */
[----:B------:R-:W-:Y:S02]  /*0730*/  LEA.HI.X.SX32 R21, R33, R0, 0x1, P0 ;  /* 0x0000000021157211 */ /* 0x000fe400000f0eff */
[----:B------:R-:W-:Y:S01]  /*0740*/  LEA R18, P0, R29, R2, 0x1 ;  /* 0x000000021d127211 */ /* 0x000fe200078008ff */
[----:B------:R1:W5:Y:S01]  /*0750*/  LDG.E.U16 R87, desc[UR4][R26.64] ;  /* 0x000000041a577981 */ /* 0x000362000c1e1500 */
[----:B------:R-:W-:-:S02]  /*0760*/  LEA R31, R7, R29, 0x2 ;  /* 0x0000001d071f7211 */ /* 0x000fc400078e10ff */
[----:B------:R-:W-:Y:S01]  /*0770*/  LEA.HI.X.SX32 R19, R29, R0, 0x1, P0 ;  /* 0x000000001d137211 */ /* 0x000fe200000f0eff */
[----:B------:R1:W5:Y:S02]  /*0780*/  LDG.E.U16 R89, desc[UR4][R20.64] ;  /* 0x0000000414597981 */ /* 0x000364000c1e1500 */
[----:B------:R-:W-:Y:S01]  /*0790*/  IMAD R29, R7, 0x4, R31 ;  /* 0x00000004071d7824 */ /* 0x000fe200078e021f */
[----:B0-----:R-:W-:Y:S01]  /*07a0*/  LEA R22, P0, R31, R2, 0x1 ;  /* 0x000000021f167211 */ /* 0x001fe200078008ff */
[----:B------:R0:W5:Y:S02]  /*07b0*/  LDG.E.U16 R91, desc[UR4][R18.64] ;  /* 0x00000004125b7981 */ /* 0x000164000c1e1500 */
[----:B------:R-:W-:Y:S01]  /*07c0*/  IMAD R33, R7, 0x4, R29 ;  /* 0x0000000407217824 */ /* 0x000fe200078e021d */
[----:B------:R-:W-:-:S03]  /*07d0*/  LEA.HI.X.SX32 R23, R31, R0, 0x1, P0 ;  /* 0x000000001f177211 */ /* 0x000fc600000f0eff */
[----:B-1----:R-:W-:Y:S01]  /*07e0*/  IMAD R27, R7, 0x4, R33 ;  /* 0x00000004071b7824 */ /* 0x002fe200078e0221 */
[C---:B------:R-:W-:Y:S01]  /*07f0*/  LEA R24, P0, R33.reuse, R2, 0x1 ;  /* 0x0000000221187211 */ /* 0x040fe200078008ff */
[----:B------:R1:W5:Y:S03]  /*0800*/  LDG.E.U16 R93, desc[UR4][R22.64] ;  /* 0x00000004165d7981 */ /* 0x000366000c1e1500 */
[----:B------:R-:W-:Y:S01]  /*0810*/  LEA.HI.X.SX32 R25, R33, R0, 0x1, P0 ;  /* 0x0000000021197211 */ /* 0x000fe200000f0eff */
[----:B------:R-:W-:Y:S01]  /*0820*/  IMAD R31, R7, 0x4, R27 ;  /* 0x00000004071f7824 */ /* 0x000fe200078e021b */
[-C--:B------:R-:W-:Y:S02]  /*0830*/  LEA R20, P0, R27, R2.reuse, 0x1 ;  /* 0x000000021b147211 */ /* 0x080fe400078008ff */
[----:B------:R-:W-:Y:S01]  /*0840*/  LEA R28, P1, R29, R2, 0x1 ;  /* 0x000000021d1c7211 */ /* 0x000fe200078208ff */
[----:B------:R1:W5:Y:S01]  /*0850*/  LDG.E.U16 R97, desc[UR4][R24.64] ;  /* 0x0000000418617981 */ /* 0x000362000c1e1500 */
[----:B------:R-:W-:Y:S01]  /*0860*/  LEA.HI.X.SX32 R21, R27, R0, 0x1, P0 ;  /* 0x000000001b157211 */ /* 0x000fe200000f0eff */
[----:B------:R-:W-:Y:S01]  /*0870*/  IMAD R27, R7, 0x4, R31 ;  /* 0x00000004071b7824 */ /* 0x000fe200078e021f */
[----:B0-----:R-:W-:-:S03]  /*0880*/  LEA R18, P0, R31, R2, 0x1 ;  /* 0x000000021f127211 */ /* 0x001fc600078008ff */
[----:B------:R-:W-:Y:S01]  /*0890*/  IMAD R33, R7, 0x4, R27 ;  /* 0x0000000407217824 */ /* 0x000fe200078e021b */
[-C--:B------:R-:W-:Y:S01]  /*08a0*/  LEA.HI.X.SX32 R29, R29, R0.reuse, 0x1, P1 ;  /* 0x000000001d1d7211 */ /* 0x080fe200008f0eff */
[----:B------:R-:W5:Y:S01]  /*08b0*/  LDG.E.U16 R99, desc[UR4][R20.64] ;  /* 0x0000000414637981 */ /* 0x000f62000c1e1500 */
[----:B------:R-:W-:Y:S02]  /*08c0*/  LEA.HI.X.SX32 R19, R31, R0, 0x1, P0 ;  /* 0x000000001f137211 */ /* 0x000fe400000f0eff */
[----:B------:R-:W-:Y:S01]  /*08d0*/  LEA R31, R7, R33, 0x2 ;  /* 0x00000021071f7211 */ /* 0x000fe200078e10ff */
[----:B------:R0:W5:Y:S01]  /*08e0*/  LDG.E.U16 R95, desc[UR4][R28.64] ;  /* 0x000000041c5f7981 */ /* 0x000162000c1e1500 */
[-C--:B-1----:R-:W-:Y:S02]  /*08f0*/  LEA R22, P0, R33, R2.reuse, 0x1 ;  /* 0x0000000221167211 */ /* 0x082fe400078008ff */
[----:B------:R-:W-:Y:S01]  /*0900*/  LEA R26, P1, R27, R2, 0x1 ;  /* 0x000000021b1a7211 */ /* 0x000fe200078208ff */
[----:B------:R1:W5:Y:S01]  /*0910*/  LDG.E.U16 R101, desc[UR4][R18.64] ;  /* 0x0000000412657981 */ /* 0x000362000c1e1500 */
[----:B------:R-:W-:-:S02]  /*0920*/  LEA.HI.X.SX32 R23, R33, R0, 0x1, P0 ;  /* 0x0000000021177211 */ /* 0x000fc400000f0eff */
[----:B------:R-:W-:Y:S01]  /*0930*/  LEA R24, P0, R31, R2, 0x1 ;  /* 0x000000021f187211 */ /* 0x000fe200078008ff */
[----:B0-----:R-:W-:-:S03]  /*0940*/  IMAD R29, R7, 0x4, R31 ;  /* 0x00000004071d7824 */ /* 0x001fc600078e021f */
[-C--:B------:R-:W-:Y:S01]  /*0950*/  LEA.HI.X.SX32 R25, R31, R0.reuse, 0x1, P0 ;  /* 0x000000001f197211 */ /* 0x080fe200000f0eff */
[----:B------:R-:W5:Y:S01]  /*0960*/  LDG.E.U16 R105, desc[UR4][R22.64] ;  /* 0x0000000416697981 */ /* 0x000f62000c1e1500 */
[----:B------:R-:W-:Y:S01]  /*0970*/  IMAD R33, R7, 0x4, R29 ;  /* 0x0000000407217824 */ /* 0x000fe200078e021d */
[----:B------:R-:W-:Y:S02]  /*0980*/  LEA.HI.X.SX32 R27, R27, R0, 0x1, P1 ;  /* 0x000000001b1b7211 */ /* 0x000fe400008f0eff */
[----:B------:R-:W5:Y:S01]  /*0990*/  LDG.E.U16 R107, desc[UR4][R24.64] ;  /* 0x00000004186b7981 */ /* 0x000f62000c1e1500 */
[----:B------:R-:W-:Y:S01]  /*09a0*/  IMAD R31, R7, 0x4, R33 ;  /* 0x00000004071f7824 */ /* 0x000fe200078e0221 */
[----:B------:R-:W-:Y:S02]  /*09b0*/  LEA R20, P0, R29, R2, 0x1 ;  /* 0x000000021d147211 */ /* 0x000fe400078008ff */
[----:B------:R0:W5:Y:S01]  /*09c0*/  LDG.E.U16 R103, desc[UR4][R26.64] ;  /* 0x000000041a677981 */ /* 0x000162000c1e1500 */
[----:B------:R-:W-:Y:S01]  /*09d0*/  IMAD R35, R7, 0x4, R31 ;  /* 0x0000000407237824 */ /* 0x000fe200078e021f */
[----:B------:R-:W-:-:S03]  /*09e0*/  LEA.HI.X.SX32 R21, R29, R0, 0x1, P0 ;  /* 0x000000001d157211 */ /* 0x000fc600000f0eff */
[----:B------:R-:W-:Y:S01]  /*09f0*/  IMAD R37, R7, 0x4, R35 ;  /* 0x0000000407257824 */ /* 0x000fe200078e0223 */
[----:B-1----:R-:W-:Y:S01]  /*0a00*/  LEA R18, P0, R31, R2, 0x1 ;  /* 0x000000021f127211 */ /* 0x002fe200078008ff */
[----:B------:R-:W5:Y:S02]  /*0a10*/  LDG.E.U16 R109, desc[UR4][R20.64] ;  /* 0x00000004146d7981 */ /* 0x000f64000c1e1500 */
[----:B0-----:R-:W-:Y:S01]  /*0a20*/  IMAD R27, R7, 0x4, R37 ;  /* 0x00000004071b7824 */ /* 0x001fe200078e0225 */
[----:B------:R-:W-:Y:S02]  /*0a30*/  LEA.HI.X.SX32 R19, R31, R0, 0x1, P0 ;  /* 0x000000001f137211 */ /* 0x000fe400000f0eff */
[----:B------:R-:W-:Y:S02]  /*0a40*/  LEA R28, P1, R33, R2, 0x1 ;  /* 0x00000002211c7211 */ /* 0x000fe400078208ff */
[----:B------:R-:W-:Y:S01]  /*0a50*/  LEA R31, R7, R27, 0x2 ;  /* 0x0000001b071f7211 */ /* 0x000fe200078e10ff */
[----:B------:R-:W5:Y:S01]  /*0a60*/  LDG.E.U16 R113, desc[UR4][R18.64] ;  /* 0x0000000412717981 */ /* 0x000f62000c1e1500 */
[----:B------:R-:W-:-:S02]  /*0a70*/  LEA.HI.X.SX32 R29, R33, R0, 0x1, P1 ;  /* 0x00000000211d7211 */ /* 0x000fc400008f0eff */
[----:B------:R-:W-:Y:S01]  /*0a80*/  LEA R22, P0, R35, R2, 0x1 ;  /* 0x0000000223167211 */ /* 0x000fe200078008ff */
[----:B------:R-:W-:Y:S02]  /*0a90*/  IMAD R33, R7, 0x4, R31 ;  /* 0x0000000407217824 */ /* 0x000fe400078e021f */
[----:B------:R0:W5:Y:S01]  /*0aa0*/  LDG.E.U16 R111, desc[UR4][R28.64] ;  /* 0x000000041c6f7981 */ /* 0x000162000c1e1500 */
[----:B------:R-:W-:Y:S01]  /*0ab0*/  LEA.HI.X.SX32 R23, R35, R0, 0x1, P0 ;  /* 0x0000000023177211 */ /* 0x000fe200000f0eff */
[----:B------:R-:W-:Y:S01]  /*0ac0*/  IMAD R35, R7, 0x4, R33 ;  /* 0x0000000407237824 */ /* 0x000fe200078e0221 */
[----:B------:R-:W-:-:S03]  /*0ad0*/  LEA R24, P0, R37, R2, 0x1 ;  /* 0x0000000225187211 */ /* 0x000fc600078008ff */
[----:B------:R-:W-:Y:S01]  /*0ae0*/  IMAD R39, R7, 0x4, R35 ;  /* 0x0000000407277824 */ /* 0x000fe200078e0223 */
[----:B------:R-:W-:Y:S01]  /*0af0*/  LEA.HI.X.SX32 R25, R37, R0, 0x1, P0 ;  /* 0x0000000025197211 */ /* 0x000fe200000f0eff */
[----:B------:R1:W5:Y:S02]  /*0b00*/  LDG.E.U16 R115, desc[UR4][R22.64] ;  /* 0x0000000416737981 */ /* 0x000364000c1e1500 */
[----:B0-----:R-:W-:Y:S01]  /*0b10*/  IMAD R29, R7, 0x4, R39 ;  /* 0x00000004071d7824 */ /* 0x001fe200078e0227 */
[----:B------:R-:W-:Y:S01]  /*0b20*/  LEA R20, P0, R31, R2, 0x1 ;  /* 0x000000021f147211 */ /* 0x000fe200078008ff */
[----:B------:R0:W5:Y:S02]  /*0b30*/  LDG.E.U16 R117, desc[UR4][R24.64] ;  /* 0x0000000418757981 */ /* 0x000164000c1e1500 */
[----:B------:R-:W-:Y:S01]  /*0b40*/  IMAD R37, R7, 0x4, R29 ;  /* 0x0000000407257824 */ /* 0x000fe200078e021d */
[----:B------:R-:W-:Y:S02]  /*0b50*/  LEA.HI.X.SX32 R21, R31, R0, 0x1, P0 ;  /* 0x000000001f157211 */ /* 0x000fe400000f0eff */
[-C--:B------:R-:W-:Y:S01]  /*0b60*/  LEA R18, P0, R33, R2.reuse, 0x1 ;  /* 0x0000000221127211 */ /* 0x080fe200078008ff */
[----:B------:R-:W-:Y:S01]  /*0b70*/  IMAD R31, R7, 0x4, R37 ;  /* 0x00000004071f7824 */ /* 0x000fe200078e0225 */
[----:B------:R-:W-:Y:S01]  /*0b80*/  LEA R26, P1, R27, R2, 0x1 ;  /* 0x000000021b1a7211 */ /* 0x000fe200078208ff */
[----:B------:R-:W5:Y:S01]  /*0b90*/  LDG.E.U16 R121, desc[UR4][R20.64] ;  /* 0x0000000414797981 */ /* 0x000f62000c1e1500 */
[----:B------:R-:W-:-:S02]  /*0ba0*/  LEA.HI.X.SX32 R19, R33, R0, 0x1, P0 ;  /* 0x0000000021137211 */ /* 0x000fc400000f0eff */
[----:B------:R-:W-:Y:S02]  /*0bb0*/  LEA R33, R7, R31, 0x2 ;  /* 0x0000001f07217211 */ /* 0x000fe400078e10ff */
[----:B-1----:R-:W-:Y:S01]  /*0bc0*/  LEA R22, P0, R35, R2, 0x1 ;  /* 0x0000000223167211 */ /* 0x002fe200078008ff */
[----:B------:R-:W5:Y:S01]  /*0bd0*/  LDG.E.U16 R123, desc[UR4][R18.64] ;  /* 0x00000004127b7981 */ /* 0x000f62000c1e1500 */
[----:B------:R-:W-:Y:S01]  /*0be0*/  LEA.HI.X.SX32 R27, R27, R0, 0x1, P1 ;  /* 0x000000001b1b7211 */ /* 0x000fe200008f0eff */
[----:B------:R-:W-:Y:S01]  /*0bf0*/  IMAD R41, R7, 0x4, R33 ;  /* 0x0000000407297824 */ /* 0x000fe200078e0221 */
[----:B0-----:R-:W-:Y:S02]  /*0c00*/  LEA R24, P1, R39, R2, 0x1 ;  /* 0x0000000227187211 */ /* 0x001fe400078208ff */
[-C--:B------:R-:W-:Y:S01]  /*0c10*/  LEA.HI.X.SX32 R23, R35, R0.reuse, 0x1, P0 ;  /* 0x0000000023177211 */ /* 0x080fe200000f0eff */
[----:B------:R-:W-:Y:S01]  /*0c20*/  IMAD R35, R7, 0x4, R41 ;  /* 0x0000000407237824 */ /* 0x000fe200078e0229 */
[----:B------:R0:W5:Y:S01]  /*0c30*/  LDG.E.U16 R119, desc[UR4][R26.64] ;  /* 0x000000041a777981 */ /* 0x000162000c1e1500 */
[----:B------:R-:W-:-:S02]  /*0c40*/  LEA.HI.X.SX32 R25, R39, R0, 0x1, P1 ;  /* 0x0000000027197211 */ /* 0x000fc400008f0eff */
[----:B------:R-:W-:Y:S01]  /*0c50*/  IMAD R39, R7, 0x4, R35 ;  /* 0x0000000407277824 */ /* 0x000fe200078e0223 */
[----:B------:R1:W5:Y:S01]  /*0c60*/  LDG.E.U16 R125, desc[UR4][R22.64] ;  /* 0x00000004167d7981 */ /* 0x000362000c1e1500 */
[-C--:B0-----:R-:W-:Y:S02]  /*0c70*/  LEA R26, P0, R29, R2.reuse, 0x1 ;  /* 0x000000021d1a7211 */ /* 0x081fe400078008ff */
[----:B------:R-:W-:Y:S01]  /*0c80*/  IMAD R43, R7, 0x4, R39 ;  /* 0x00000004072b7824 */ /* 0x000fe200078e0227 */
[----:B------:R-:W-:Y:S01]  /*0c90*/  LEA R28, P1, R33, R2, 0x1 ;  /* 0x00000002211c7211 */ /* 0x000fe200078208ff */
[----:B------:R0:W5:Y:S01]  /*0ca0*/  LDG.E.U16 R127, desc[UR4][R24.64] ;  /* 0x00000004187f7981 */ /* 0x000162000c1e1500 */
[----:B------:R-:W-:Y:S02]  /*0cb0*/  LEA.HI.X.SX32 R27, R29, R0, 0x1, P0 ;  /* 0x000000001d1b7211 */ /* 0x000fe400000f0eff */
[----:B------:R-:W-:Y:S02]  /*0cc0*/  LEA R20, P0, R37, R2, 0x1 ;  /* 0x0000000225147211 */ /* 0x000fe400078008ff */
[-C--:B------:R-:W-:Y:S01]  /*0cd0*/  LEA.HI.X.SX32 R29, R33, R0.reuse, 0x1, P1 ;  /* 0x00000000211d7211 */ /* 0x080fe200008f0eff */
[----:B------:R0:W5:Y:S01]  /*0ce0*/  LDG.E.U16 R129, desc[UR4][R26.64] ;  /* 0x000000041a817981 */ /* 0x000162000c1e1500 */
[----:B------:R-:W-:Y:S01]  /*0cf0*/  LEA.HI.X.SX32 R21, R37, R0, 0x1, P0 ;  /* 0x0000000025157211 */ /* 0x000fe200000f0eff */
[----:B------:R-:W-:-:S02]  /*0d00*/  IMAD R37, R7, 0x4, R43 ;  /* 0x0000000407257824 */ /* 0x000fc400078e022b */
[----:B------:R-:W5:Y:S02]  /*0d10*/  LDG.E.U16 R135, desc[UR4][R28.64] ;  /* 0x000000041c877981 */ /* 0x000f64000c1e1500 */
[----:B------:R-:W-:Y:S01]  /*0d20*/  IMAD R45, R7, 0x4, R37 ;  /* 0x00000004072d7824 */ /* 0x000fe200078e0225 */
[----:B------:R-:W-:Y:S01]  /*0d30*/  LEA R18, P0, R31, R2, 0x1 ;  /* 0x000000021f127211 */ /* 0x000fe200078008ff */
[----:B------:R-:W5:Y:S03]  /*0d40*/  LDG.E.U16 R131, desc[UR4][R20.64] ;  /* 0x0000000414837981 */ /* 0x000f66000c1e1500 */
[----:B------:R-:W-:Y:S02]  /*0d50*/  LEA R47, R7, R45, 0x2 ;  /* 0x0000002d072f7211 */ /* 0x000fe400078e10ff */
[----:B------:R-:W-:-:S03]  /*0d60*/  LEA.HI.X.SX32 R19, R31, R0, 0x1, P0 ;  /* 0x000000001f137211 */ /* 0x000fc600000f0eff */
[----:B------:R-:W-:Y:S01]  /*0d70*/  IMAD R31, R7, 0x4, R47 ;  /* 0x00000004071f7824 */ /* 0x000fe200078e022f */
[----:B-1----:R-:W-:Y:S01]  /*0d80*/  LEA R22, P0, R35, R2, 0x1 ;  /* 0x0000000223167211 */ /* 0x002fe200078008ff */
[----:B------:R1:W5:Y:S02]  /*0d90*/  LDG.E.U16 R133, desc[UR4][R18.64] ;  /* 0x0000000412857981 */ /* 0x000364000c1e1500 */
[----:B------:R-:W-:Y:S01]  /*0da0*/  IMAD R49, R7, 0x4, R31 ;  /* 0x0000000407317824 */ /* 0x000fe200078e021f */
[----:B------:R-:W-:Y:S02]  /*0db0*/  LEA.HI.X.SX32 R23, R35, R0, 0x1, P0 ;  /* 0x0000000023177211 */ /* 0x000fe400000f0eff */
[-C--:B0-----:R-:W-:Y:S01]  /*0dc0*/  LEA R24, P0, R43, R2.reuse, 0x1 ;  /* 0x000000022b187211 */ /* 0x081fe200078008ff */
[----:B------:R-:W-:Y:S01]  /*0dd0*/  IMAD R33, R7, 0x4, R49 ;  /* 0x0000000407217824 */ /* 0x000fe200078e0231 */
[----:B------:R-:W-:Y:S01]  /*0de0*/  LEA R26, P1, R45, R2, 0x1 ;  /* 0x000000022d1a7211 */ /* 0x000fe200078208ff */
[----:B------:R-:W5:Y:S01]  /*0df0*/  LDG.E.U16 R137, desc[UR4][R22.64] ;  /* 0x0000000416897981 */ /* 0x000f62000c1e1500 */
[-C--:B------:R-:W-:Y:S01]  /*0e00*/  LEA.HI.X.SX32 R25, R43, R0.reuse, 0x1, P0 ;  /* 0x000000002b197211 */ /* 0x080fe200000f0eff */
[----:B------:R-:W-:Y:S01]  /*0e10*/  IMAD R43, R7, 0x4, R33 ;  /* 0x00000004072b7824 */ /* 0x000fe200078e0221 */
[----:B------:R-:W-:-:S03]  /*0e20*/  LEA.HI.X.SX32 R27, R45, R0, 0x1, P1 ;  /* 0x000000002d1b7211 */ /* 0x000fc600008f0eff */
[----:B-1----:R-:W-:Y:S01]  /*0e30*/  IMAD R19, R7, 0x4, R43 ;  /* 0x0000000407137824 */ /* 0x002fe200078e022b */
[----:B------:R-:W-:Y:S01]  /*0e40*/  LEA R20, P0, R31, R2, 0x1 ;  /* 0x000000021f147211 */ /* 0x000fe200078008ff */
[----:B------:R-:W5:Y:S02]  /*0e50*/  LDG.E.U16 R139, desc[UR4][R24.64] ;  /* 0x00000004188b7981 */ /* 0x000f64000c1e1500 */
[C---:B------:R-:W-:Y:S02]  /*0e60*/  IMAD R45, R7.reuse, 0x4, R19 ;  /* 0x00000004072d7824 */ /* 0x040fe400078e0213 */
[----:B------:R-:W5:Y:S03]  /*0e70*/  LDG.E.U16 R141, desc[UR4][R26.64] ;  /* 0x000000041a8d7981 */ /* 0x000f66000c1e1500 */
[----:B------:R-:W-:Y:S02]  /*0e80*/  LEA R35, R7, R45, 0x2 ;  /* 0x0000002d07237211 */ /* 0x000fe400078e10ff */
[----:B------:R-:W-:-:S03]  /*0e90*/  LEA.HI.X.SX32 R21, R31, R0, 0x1, P0 ;  /* 0x000000001f157211 */ /* 0x000fc600000f0eff */
[----:B------:R-:W-:Y:S01]  /*0ea0*/  IMAD R51, R7, 0x4, R35 ;  /* 0x0000000407337824 */ /* 0x000fe200078e0223 */
[-C--:B------:R-:W-:Y:S01]  /*0eb0*/  LEA R28, P0, R33, R2.reuse, 0x1 ;  /* 0x00000002211c7211 */ /* 0x080fe200078008ff */
[----:B------:R0:W5:Y:S01]  /*0ec0*/  LDG.E.U16 R143, desc[UR4][R20.64] ;  /* 0x00000004148f7981 */ /* 0x000162000c1e1500 */
[----:B------:R-:W-:Y:S01]  /*0ed0*/  LEA R30, P1, R19, R2, 0x1 ;  /* 0x00000002131e7211 */ /* 0x000fe200078208ff */
[----:B------:R-:W-:Y:S01]  /*0ee0*/  IMAD R53, R7, 0x4, R51 ;  /* 0x0000000407357824 */ /* 0x000fe200078e0233 */
[-C--:B------:R-:W-:Y:S02]  /*0ef0*/  LEA.HI.X.SX32 R29, R33, R0.reuse, 0x1, P0 ;  /* 0x00000000211d7211 */ /* 0x080fe400000f0eff */
[----:B------:R-:W-:Y:S02]  /*0f00*/  LEA.HI.X.SX32 R31, R19, R0, 0x1, P1 ;  /* 0x00000000131f7211 */ /* 0x000fe400008f0eff */
[-C--:B------:R-:W-:Y:S01]  /*0f10*/  LEA R32, P0, R35, R2.reuse, 0x1 ;  /* 0x0000000223207211 */ /* 0x080fe200078008ff */
[----:B------:R1:W5:Y:S01]  /*0f20*/  LDG.E.U16 R145, desc[UR4][R28.64] ;  /* 0x000000041c917981 */ /* 0x000362000c1e1500 */
[----:B------:R-:W-:-:S02]  /*0f30*/  LEA R34, P1, R53, R2, 0x1 ;  /* 0x0000000235227211 */ /* 0x000fc400078208ff */
[-C--:B------:R-:W-:Y:S01]  /*0f40*/  LEA.HI.X.SX32 R33, R35, R0.reuse, 0x1, P0 ;  /* 0x0000000023217211 */ /* 0x080fe200000f0eff */
[----:B------:R-:W5:Y:S01]  /*0f50*/  LDG.E.U16 R147, desc[UR4][R30.64] ;  /* 0x000000041e937981 */ /* 0x000f62000c1e1500 */
[----:B------:R-:W-:Y:S02]  /*0f60*/  LEA.HI.X.SX32 R35, R53, R0, 0x1, P1 ;  /* 0x0000000035237211 */ /* 0x000fe400008f0eff */
[-C--:B------:R-:W-:Y:S02]  /*0f70*/  LEA R18, P0, R41, R2.reuse, 0x1 ;  /* 0x0000000229127211 */ /* 0x080fe400078008ff */
[----:B0-----:R-:W-:Y:S01]  /*0f80*/  LEA R20, P1, R39, R2, 0x1 ;  /* 0x0000000227147211 */ /* 0x001fe200078208ff */
[----:B------:R-:W5:Y:S01]  /*0f90*/  LDG.E.U16 R33, desc[UR4][R32.64] ;  /* 0x0000000420217981 */ /* 0x000f62000c1e1500 */
[-C--:B------:R-:W-:Y:S02]  /*0fa0*/  LEA.HI.X.SX32 R19, R41, R0.reuse, 0x1, P0 ;  /* 0x0000000029137211 */ /* 0x080fe400000f0eff */
[----:B------:R-:W-:Y:S01]  /*0fb0*/  LEA.HI.X.SX32 R21, R39, R0, 0x1, P1 ;  /* 0x0000000027157211 */ /* 0x000fe200008f0eff */
[----:B------:R-:W-:Y:S01]  /*0fc0*/  IMAD R53, R7, 0x4, R53 ;  /* 0x0000000407357824 */ /* 0x000fe200078e0235 */
[-C--:B------:R-:W-:Y:S01]  /*0fd0*/  LEA R22, P0, R37, R2.reuse, 0x1 ;  /* 0x0000000225167211 */ /* 0x080fe200078008ff */
[----:B------:R-:W5:Y:S01]  /*0fe0*/  LDG.E.U16 R41, desc[UR4][R34.64] ;  /* 0x0000000422297981 */ /* 0x000f62000c1e1500 */
[----:B------:R-:W-:-:S02]  /*0ff0*/  LEA R24, P1, R47, R2, 0x1 ;  /* 0x000000022f187211 */ /* 0x000fc400078208ff */
[-C--:B------:R-:W-:Y:S01]  /*1000*/  LEA.HI.X.SX32 R23, R37, R0.reuse, 0x1, P0 ;  /* 0x0000000025177211 */ /* 0x080fe200000f0eff */
[----:B------:R0:W5:Y:S01]  /*1010*/  LDG.E.U16 R31, desc[UR4][R20.64] ;  /* 0x00000004141f7981 */ /* 0x000162000c1e1500 */
[----:B------:R-:W-:Y:S02]  /*1020*/  LEA.HI.X.SX32 R25, R47, R0, 0x1, P1 ;  /* 0x000000002f197211 */ /* 0x000fe400008f0eff */
[-C--:B------:R-:W-:Y:S01]  /*1030*/  LEA R26, P0, R49, R2.reuse, 0x1 ;  /* 0x00000002311a7211 */ /* 0x080fe200078008ff */
[----:B------:R2:W5:Y:S01]  /*1040*/  LDG.E.U16 R39, desc[UR4][R18.64] ;  /* 0x0000000412277981 */ /* 0x000562000c1e1500 */
[----:B-1----:R-:W-:Y:S02]  /*1050*/  LEA R28, P1, R45, R2, 0x1 ;  /* 0x000000022d1c7211 */ /* 0x002fe400078208ff */
[-C--:B------:R-:W-:Y:S01]  /*1060*/  LEA.HI.X.SX32 R27, R49, R0.reuse, 0x1, P0 ;  /* 0x00000000311b7211 */ /* 0x080fe200000f0eff */
[----:B------:R-:W5:Y:S01]  /*1070*/  LDG.E.U16 R23, desc[UR4][R22.64] ;  /* 0x0000000416177981 */ /* 0x000f62000c1e1500 */
[----:B------:R-:W-:-:S02]  /*1080*/  LEA.HI.X.SX32 R29, R45, R0, 0x1, P1 ;  /* 0x000000002d1d7211 */ /* 0x000fc400008f0eff */
[-C--:B------:R-:W-:Y:S01]  /*1090*/  LEA R6, P0, R43, R2.reuse, 0x1 ;  /* 0x000000022b067211 */ /* 0x080fe200078008ff */
[----:B------:R-:W5:Y:S01]  /*10a0*/  LDG.E.U16 R25, desc[UR4][R24.64] ;  /* 0x0000000418197981 */ /* 0x000f62000c1e1500 */
[----:B0-----:R-:W-:Y:S02]  /*10b0*/  LEA R20, P1, R53, R2, 0x1 ;  /* 0x0000000235147211 */ /* 0x001fe400078208ff */
[-C--:B------:R-:W-:Y:S01]  /*10c0*/  LEA.HI.X.SX32 R7, R43, R0.reuse, 0x1, P0 ;  /* 0x000000002b077211 */ /* 0x080fe200000f0eff */
[----:B------:R-:W5:Y:S01]  /*10d0*/  LDG.E.U16 R27, desc[UR4][R26.64] ;  /* 0x000000041a1b7981 */ /* 0x000f62000c1e1500 */
[----:B------:R-:W-:-:S03]  /*10e0*/  LEA.HI.X.SX32 R21, R53, R0, 0x1, P1 ;  /* 0x0000000035157211 */ /* 0x000fc600008f0eff */
[----:B------:R-:W5:Y:S04]  /*10f0*/  LDG.E.U16 R29, desc[UR4][R28.64] ;  /* 0x000000041c1d7981 */ /* 0x000f68000c1e1500 */
[----:B------:R0:W5:Y:S04]  /*1100*/  LDG.E.U16 R7, desc[UR4][R6.64] ;  /* 0x0000000406077981 */ /* 0x000168000c1e1500 */
[----:B------:R-:W5:Y:S01]  /*1110*/  LDG.E.U16 R21, desc[UR4][R20.64] ;  /* 0x0000000414157981 */ /* 0x000f62000c1e1500 */
[----:B--2---:R-:W-:-:S04]  /*1120*/  LEA R18, P0, R51, R2, 0x1 ;  /* 0x0000000233127211 */ /* 0x004fc800078008ff */
[----:B------:R-:W-:Y:S01]  /*1130*/  LEA.HI.X.SX32 R19, R51, R0, 0x1, P0 ;  /* 0x0000000033137211 */ /* 0x000fe200000f0eff */
[----:B------:R-:W1:Y:S01]  /*1140*/  S2R R43, SR_CgaCtaId ;  /* 0x00000000002b7919 */ /* 0x000e620000008800 */
[C---:B------:R-:W-:Y:S01]  /*1150*/  LOP3.LUT R8, R140.reuse, 0xff, RZ, 0xc0, !PT ;  /* 0x000000ff8c087812 */ /* 0x040fe200078ec0ff */
[----:B0-----:R-:W0:Y:S02]  /*1160*/  LDC R6, c[0x0][0x280] ;  /* 0x0000a000ff067b82 */ /* 0x001e240000000800 */
[----:B------:R2:W2:Y:S01]  /*1170*/  LDG.E.U16 R35, desc[UR4][R18.64] ;  /* 0x0000000412237981 */ /* 0x0004a2000c1e1500 */
[----:B------:R-:W-:Y:S01]  /*1180*/  LOP3.LUT R10, R140, 0xc0, RZ, 0xc0, !PT ;  /* 0x000000c08c0a7812 */ /* 0x000fe200078ec0ff */
[----:B------:R-:W-:Y:S01]  /*1190*/  IMAD.SHL.U32 R0, R8, 0x2, RZ ;  /* 0x0000000208007824 */ /* 0x000fe200078e00ff */
[----:B------:R-:W-:Y:S02]  /*11a0*/  MOV R252, 0x400 ;  /* 0x0000040000fc7802 */ /* 0x000fe40000000f00 */
[----:B------:R-:W-:-:S04]  /*11b0*/  SHF.R.U32.HI R37, RZ, 0x2, R10 ;  /* 0x00000002ff257819 */ /* 0x000fc8000001160a */
[----:B------:R-:W-:Y:S02]  /*11c0*/  LOP3.LUT R37, R0, R37, RZ, 0x3c, !PT ;  /* 0x0000002500257212 */ /* 0x000fe400078e3cff */
[----:B-1----:R-:W-:-:S05]  /*11d0*/  LEA R252, R43, R252, 0x18 ;  /* 0x000000fc2bfc7211 */ /* 0x002fca00078ec0ff */
[C---:B------:R-:W-:Y:S01]  /*11e0*/  IMAD.IADD R0, R37.reuse, 0x1, R252 ;  /* 0x0000000125007824 */ /* 0x040fe200078e02fc */
[----:B------:R-:W-:-:S05]  /*11f0*/  LOP3.LUT R37, R37, 0x40, RZ, 0x3c, !PT ;  /* 0x0000004025257812 */ /* 0x000fca00078e3cff */
[----:B------:R-:W-:Y:S01]  /*1200*/  IMAD.IADD R2, R252, 0x1, R37 ;  /* 0x00000001fc027824 */ /* 0x000fe200078e0225 */
[----:B------:R-:W-:Y:S04]  /*1210*/  STS.U16 [R0], R5 ;  /* 0x0000000500007388 */ /* 0x000fe80000000400 */
[----:B---3--:R-:W-:Y:S04]  /*1220*/  STS.U16 [R0+0x400], R9 ;  /* 0x0004000900007388 */ /* 0x008fe80000000400 */
[----:B----4-:R-:W-:Y:S04]  /*1230*/  STS.U16 [R0+0x800], R15 ;  /* 0x0008000f00007388 */ /* 0x010fe80000000400 */
[----:B-----5:R-:W-:Y:S04]  /*1240*/  STS.U16 [R0+0xc00], R55 ;  /* 0x000c003700007388 */ /* 0x020fe80000000400 */
[----:B------:R-:W-:Y:S04]  /*1250*/  STS.U16 [R0+0x1000], R59 ;  /* 0x0010003b00007388 */ /* 0x000fe80000000400 */
        /* <DEDUP_REMOVED lines=9> */
[----:B------:R-:W-:Y:S01]  /*12f0*/  STS.U16 [R0+0x3800], R99 ;  /* 0x0038006300007388 */ /* 0x000fe20000000400 */
[----:B0-----:R-:W-:-:S03]  /*1300*/  ISETP.GE.AND P0, PT, R6, 0x1, PT ;  /* 0x000000010600780c */ /* 0x001fc60003f06270 */
[----:B------:R-:W-:Y:S04]  /*1310*/  STS.U16 [R0+0x4000], R107 ;  /* 0x0040006b00007388 */ /* 0x000fe80000000400 */
[----:B------:R-:W-:Y:S01]  /*1320*/  STS.U16 [R0+0x3c00], R103 ;  /* 0x003c006700007388 */ /* 0x000fe20000000400 */
[----:B--2---:R-:W-:-:S03]  /*1330*/  MOV R18, 0xff800000 ;  /* 0xff80000000127802 */ /* 0x004fc60000000f00 */
        /* <DEDUP_REMOVED lines=13> */
[----:B------:R0:W-:Y:S04]  /*1410*/  STS.U16 [R0+0x7800], R33 ;  /* 0x0078002100007388 */ /* 0x0001e80000000400 */
[----:B------:R1:W-:Y:S04]  /*1420*/  STS.U16 [R0+0x7c00], R41 ;  /* 0x007c002900007388 */ /* 0x0003e80000000400 */
        /* <DEDUP_REMOVED lines=17> */
[----:B------:R-:W-:Y:S01]  /*1540*/  IMAD.MOV.U32 R16, RZ, RZ, 0x3f800000 ;  /* 0x3f800000ff107424 */ /* 0x000fe200078e00ff */
[----:B0-----:R-:W-:Y:S01]  /*1550*/  CS2R R32, SRZ ;  /* 0x0000000000207805 */ /* 0x001fe2000001ff00 */
[----:B------:R-:W-:Y:S01]  /*1560*/  IMAD.MOV.U32 R19, RZ, RZ, -0x800000 ;  /* 0xff800000ff137424 */ /* 0x000fe200078e00ff */
[----:B------:R0:W-:Y:S01]  /*1570*/  STS.U16 [R2+0xa00], R17 ;  /* 0x000a001102007388 */ /* 0x0001e20000000400 */
[----:B------:R-:W-:-:S02]  /*1580*/  CS2R R36, SRZ ;  /* 0x0000000000247805 */ /* 0x000fc4000001ff00 */
[----:B-1----:R-:W-:Y:S02]  /*1590*/  CS2R R40, SRZ ;  /* 0x0000000000287805 */ /* 0x002fe4000001ff00 */
[----:B------:R-:W-:Y:S01]  /*15a0*/  CS2R R42, SRZ ;  /* 0x00000000002a7805 */ /* 0x000fe2000001ff00 */
[----:B------:R1:W-:Y:S01]  /*15b0*/  STS.U16 [R2+0xe00], R57 ;  /* 0x000e003902007388 */ /* 0x0003e20000000400 */
[----:B------:R-:W-:Y:S02]  /*15c0*/  CS2R R44, SRZ ;  /* 0x00000000002c7805 */ /* 0x000fe4000001ff00 */
[----:B------:R-:W-:Y:S02]  /*15d0*/  CS2R R46, SRZ ;  /* 0x00000000002e7805 */ /* 0x000fe4000001ff00 */
[----:B------:R-:W-:Y:S01]  /*15e0*/  CS2R R48, SRZ ;  /* 0x0000000000307805 */ /* 0x000fe2000001ff00 */
[----:B------:R2:W-:Y:S01]  /*15f0*/  STS.U16 [R2+0x1200], R61 ;  /* 0x0012003d02007388 */ /* 0x0005e20000000400 */
[----:B------:R-:W-:Y:S01]  /*1600*/  CS2R R50, SRZ ;  /* 0x0000000000327805 */ /* 0x000fe2000001ff00 */
[----:B0-----:R-:W-:Y:S01]  /*1610*/  IMAD.MOV.U32 R17, RZ, RZ, 0x3f800000 ;  /* 0x3f800000ff117424 */ /* 0x001fe200078e00ff */
[----:B------:R-:W-:Y:S01]  /*1620*/  CS2R R52, SRZ ;  /* 0x0000000000347805 */ /* 0x000fe2000001ff00 */
[----:B------:R0:W-:Y:S01]  /*1630*/  STS.U16 [R2+0x1600], R65 ;  /* 0x0016004102007388 */ /* 0x0001e20000000400 */
[----:B------:R-:W-:-:S02]  /*1640*/  CS2R R54, SRZ ;  /* 0x0000000000367805 */ /* 0x000fc4000001ff00 */
[----:B-1----:R-:W-:Y:S02]  /*1650*/  CS2R R56, SRZ ;  /* 0x0000000000387805 */ /* 0x002fe4000001ff00 */
[----:B------:R-:W-:Y:S01]  /*1660*/  CS2R R58, SRZ ;  /* 0x00000000003a7805 */ /* 0x000fe2000001ff00 */
[----:B------:R1:W-:Y:S01]  /*1670*/  STS.U16 [R2+0x1a00], R69 ;  /* 0x001a004502007388 */ /* 0x0003e20000000400 */
[----:B------:R-:W-:Y:S02]  /*1680*/  CS2R R62, SRZ ;  /* 0x00000000003e7805 */ /* 0x000fe4000001ff00 */
[----:B--2---:R-:W-:Y:S02]  /*1690*/  CS2R R60, SRZ ;  /* 0x00000000003c7805 */ /* 0x004fe4000001ff00 */
[----:B------:R-:W-:Y:S01]  /*16a0*/  CS2R R66, SRZ ;  /* 0x0000000000427805 */ /* 0x000fe2000001ff00 */
[----:B------:R2:W-:Y:S01]  /*16b0*/  STS.U16 [R2+0x1e00], R73 ;  /* 0x001e004902007388 */ /* 0x0005e20000000400 */
[----:B------:R-:W-:-:S02]  /*16c0*/  CS2R R70, SRZ ;  /* 0x0000000000467805 */ /* 0x000fc4000001ff00 */
[----:B0-----:R-:W-:Y:S02]  /*16d0*/  CS2R R64, SRZ ;  /* 0x0000000000407805 */ /* 0x001fe4000001ff00 */
[----:B------:R-:W-:Y:S01]  /*16e0*/  CS2R R74, SRZ ;  /* 0x00000000004a7805 */ /* 0x000fe2000001ff00 */
[----:B------:R0:W-:Y:S01]  /*16f0*/  STS.U16 [R2+0x2200], R77 ;  /* 0x0022004d02007388 */ /* 0x0001e20000000400 */
[----:B------:R-:W-:Y:S02]  /*1700*/  CS2R R78, SRZ ;  /* 0x00000000004e7805 */ /* 0x000fe4000001ff00 */
[----:B-1----:R-:W-:Y:S02]  /*1710*/  CS2R R68, SRZ ;  /* 0x0000000000447805 */ /* 0x002fe4000001ff00 */
[----:B------:R-:W-:Y:S01]  /*1720*/  CS2R R82, SRZ ;  /* 0x0000000000527805 */ /* 0x000fe2000001ff00 */
[----:B------:R1:W-:Y:S01]  /*1730*/  STS.U16 [R2+0x2600], R81 ;  /* 0x0026005102007388 */ /* 0x0003e20000000400 */
[----:B------:R-:W-:-:S02]  /*1740*/  CS2R R86, SRZ ;  /* 0x0000000000567805 */ /* 0x000fc4000001ff00 */
[----:B--2---:R-:W-:Y:S01]  /*1750*/  CS2R R72, SRZ ;  /* 0x0000000000487805 */ /* 0x004fe2000001ff00 */
[----:B------:R2:W-:Y:S01]  /*1760*/  STS.U16 [R2+0x2a00], R85 ;  /* 0x002a005502007388 */ /* 0x0005e20000000400 */
[----:B0-----:R-:W-:-:S03]  /*1770*/  CS2R R76, SRZ ;  /* 0x00000000004c7805 */ /* 0x001fc6000001ff00 */
[----:B------:R0:W-:Y:S01]  /*1780*/  STS.U16 [R2+0x5e00], R39 ;  /* 0x005e002702007388 */ /* 0x0001e20000000400 */
[----:B-1----:R-:W-:-:S03]  /*1790*/  CS2R R80, SRZ ;  /* 0x0000000000507805 */ /* 0x002fc6000001ff00 */
[----:B------:R1:W-:Y:S01]  /*17a0*/  STS.U16 [R2+0x6200], R31 ;  /* 0x0062001f02007388 */ /* 0x0003e20000000400 */
[----:B--2---:R-:W-:-:S03]  /*17b0*/  CS2R R84, SRZ ;  /* 0x0000000000547805 */ /* 0x004fc6000001ff00 */
[----:B------:R2:W-:Y:S01]  /*17c0*/  STS.U16 [R2+0x6a00], R25 ;  /* 0x006a001902007388 */ /* 0x0005e20000000400 */
[----:B0-----:R-:W-:-:S03]  /*17d0*/  CS2R R38, SRZ ;  /* 0x0000000000267805 */ /* 0x001fc6000001ff00 */
[----:B------:R0:W-:Y:S01]  /*17e0*/  STS.U16 [R2+0x6e00], R27 ;  /* 0x006e001b02007388 */ /* 0x0001e20000000400 */
[----:B-1----:R-:W-:-:S03]  /*17f0*/  CS2R R30, SRZ ;  /* 0x00000000001e7805 */ /* 0x002fc6000001ff00 */
[----:B------:R1:W-:Y:S01]  /*1800*/  STS.U16 [R2+0x7600], R29 ;  /* 0x0076001d02007388 */ /* 0x0003e20000000400 */
[----:B--2---:R-:W-:-:S03]  /*1810*/  CS2R R24, SRZ ;  /* 0x0000000000187805 */ /* 0x004fc6000001ff00 */
[----:B------:R2:W-:Y:S01]  /*1820*/  STS.U16 [R2+0x7a00], R35 ;  /* 0x007a002302007388 */ /* 0x0005e20000000400 */
[----:B0-----:R-:W-:Y:S02]  /*1830*/  CS2R R26, SRZ ;  /* 0x00000000001a7805 */ /* 0x001fe4000001ff00 */
[----:B-1----:R-:W-:Y:S02]  /*1840*/  CS2R R28, SRZ ;  /* 0x00000000001c7805 */ /* 0x002fe4000001ff00 */
[----:B--2---:R-:W-:Y:S01]  /*1850*/  CS2R R34, SRZ ;  /* 0x0000000000227805 */ /* 0x004fe2000001ff00 */
[----:B------:R-:W-:Y:S06]  /*1860*/  @!P0 BRA `(.L_x_0) ;  /* 0x0000005c00888947 */ /* 0x000fec0003800000 */
[----:B------:R-:W0:Y:S01]  /*1870*/  LDC R35, c[0x0][0x268] ;  /* 0x00009a00ff237b82 */ /* 0x000e220000000800 */
[----:B------:R-:W-:Y:S01]  /*1880*/  VIADD R7, R252, 0x8000 ;  /* 0x00008000fc077836 */ /* 0x000fe20000000000 */
[----:B------:R-:W-:Y:S02]  /*1890*/  CS2R R36, SRZ ;  /* 0x0000000000247805 */ /* 0x000fe4000001ff00 */
[----:B------:R-:W-:Y:S02]  /*18a0*/  CS2R R38, SRZ ;  /* 0x0000000000267805 */ /* 0x000fe4000001ff00 */
[----:B------:R-:W-:Y:S02]  /*18b0*/  CS2R R40, SRZ ;  /* 0x0000000000287805 */ /* 0x000fe4000001ff00 */
[----:B------:R-:W-:Y:S02]  /*18c0*/  CS2R R42, SRZ ;  /* 0x00000000002a7805 */ /* 0x000fe4000001ff00 */
[----:B------:R-:W-:-:S02]  /*18d0*/  SHF.R.U32.HI R245, RZ, 0x4, R7 ;  /* 0x00000004fff57819 */ /* 0x000fc40000011607 */
[----:B------:R-:W-:Y:S01]  /*18e0*/  CS2R R44, SRZ ;  /* 0x00000000002c7805 */ /* 0x000fe2000001ff00 */
[----:B------:R-:W1:Y:S01]  /*18f0*/  LDC R5, c[0x0][0x258] ;  /* 0x00009600ff057b82 */ /* 0x000e620000000800 */
[----:B------:R-:W-:Y:S02]  /*1900*/  CS2R R46, SRZ ;  /* 0x00000000002e7805 */ /* 0x000fe4000001ff00 */
[----:B------:R-:W-:Y:S02]  /*1910*/  SGXT.U32 R245, R245, 0xe ;  /* 0x0000000ef5f5781a */ /* 0x000fe40000000000 */
[----:B------:R-:W-:Y:S02]  /*1920*/  CS2R R48, SRZ ;  /* 0x0000000000307805 */ /* 0x000fe4000001ff00 */
[----:B------:R-:W-:Y:S02]  /*1930*/  CS2R R50, SRZ ;  /* 0x0000000000327805 */ /* 0x000fe4000001ff00 */
[----:B------:R-:W-:-:S02]  /*1940*/  CS2R R52, SRZ ;  /* 0x0000000000347805 */ /* 0x000fc4000001ff00 */
[----:B------:R-:W-:Y:S02]  /*1950*/  CS2R R54, SRZ ;  /* 0x0000000000367805 */ /* 0x000fe4000001ff00 */
[----:B------:R-:W-:Y:S01]  /*1960*/  CS2R R56, SRZ ;  /* 0x0000000000387805 */ /* 0x000fe2000001ff00 */
[----:B------:R-:W2:Y:S01]  /*1970*/  LDC.64 R160, c[0x0][0x250] ;  /* 0x00009400ffa07b82 */ /* 0x000ea20000000a00 */
[----:B------:R-:W-:Y:S02]  /*1980*/  CS2R R58, SRZ ;  /* 0x00000000003a7805 */ /* 0x000fe4000001ff00 */
[----:B------:R-:W-:Y:S02]  /*1990*/  CS2R R60, SRZ ;  /* 0x00000000003c7805 */ /* 0x000fe4000001ff00 */
[----:B------:R-:W-:Y:S02]  /*19a0*/  CS2R R62, SRZ ;  /* 0x00000000003e7805 */ /* 0x000fe4000001ff00 */
[----:B------:R-:W-:-:S02]  /*19b0*/  CS2R R64, SRZ ;  /* 0x0000000000407805 */ /* 0x000fc4000001ff00 */
[----:B------:R-:W-:Y:S02]  /*19c0*/  CS2R R66, SRZ ;  /* 0x0000000000427805 */ /* 0x000fe4000001ff00 */
[----:B------:R-:W-:Y:S02]  /*19d0*/  CS2R R68, SRZ ;  /* 0x0000000000447805 */ /* 0x000fe4000001ff00 */
[----:B------:R-:W-:Y:S01]  /*19e0*/  CS2R R70, SRZ ;  /* 0x0000000000467805 */ /* 0x000fe2000001ff00 */
[----:B0-----:R-:W-:Y:S01]  /*19f0*/  IMAD R11, R4, R35, RZ ;  /* 0x00000023040b7224 */ /* 0x001fe200078e02ff */
[----:B------:R-:W-:Y:S01]  /*1a00*/  SHF.R.U32.HI R4, RZ, 0x4, R252 ;  /* 0x00000004ff047819 */ /* 0x000fe200000116fc */
[----:B------:R-:W0:Y:S01]  /*1a10*/  LDC.64 R28, c[0x0][0x218] ;  /* 0x00008600ff1c7b82 */ /* 0x000e220000000a00 */
[----:B------:R-:W-:Y:S01]  /*1a20*/  CS2R R72, SRZ ;  /* 0x0000000000487805 */ /* 0x000fe2000001ff00 */
[----:B------:R-:W-:Y:S01]  /*1a30*/  IMAD R12, R35, 0x4, R11 ;  /* 0x00000004230c7824 */ /* 0x000fe200078e020b */
[----:B------:R-:W-:-:S02]  /*1a40*/  SGXT.U32 R4, R4, 0xe ;  /* 0x0000000e0404781a */ /* 0x000fc40000000000 */
[----:B------:R-:W-:Y:S02]  /*1a50*/  CS2R R74, SRZ ;  /* 0x00000000004a7805 */ /* 0x000fe4000001ff00 */
[----:B------:R-:W-:Y:S01]  /*1a60*/  CS2R R76, SRZ ;  /* 0x00000000004c7805 */ /* 0x000fe2000001ff00 */
[C---:B------:R-:W-:Y:S01]  /*1a70*/  IMAD R13, R35.reuse, 0x4, R12 ;  /* 0x00000004230d7824 */ /* 0x040fe200078e020c */
[C---:B------:R-:W-:Y:S01]  /*1a80*/  IADD3 R6, P0, R4.reuse, 0x80, RZ ;  /* 0x0000008004067810 */ /* 0x040fe20007f1e0ff */
[----:B------:R-:W3:Y:S01]  /*1a90*/  LDC.64 R32, c[0x0][0x220] ;  /* 0x00008800ff207b82 */ /* 0x000ee20000000a00 */
[----:B------:R-:W-:Y:S01]  /*1aa0*/  R2UR UR56, R4 ;  /* 0x00000000043872ca */ /* 0x000fe200000e0000 */
[C---:B------:R-:W-:Y:S01]  /*1ab0*/  IMAD R14, R35.reuse, 0x4, R13 ;  /* 0x00000004230e7824 */ /* 0x040fe200078e020d */
[----:B------:R-:W-:Y:S01]  /*1ac0*/  R2UR UR52, R6 ;  /* 0x00000000063472ca */ /* 0x000fe200000e0000 */
[----:B-1----:R-:W-:Y:S01]  /*1ad0*/  IMAD R8, R8, R5, RZ ;  /* 0x0000000508087224 */ /* 0x002fe200078e02ff */
[----:B------:R-:W-:Y:S01]  /*1ae0*/  MOV R4, RZ ;  /* 0x000000ff00047202 */ /* 0x000fe20000000f00 */
[----:B--2---:R-:W-:Y:S01]  /*1af0*/  IMAD R160, R120, R160, RZ ;  /* 0x000000a078a07224 */ /* 0x004fe200078e02ff */
[----:B------:R-:W-:Y:S01]  /*1b00*/  LEA R15, R35, R14, 0x2 ;  /* 0x0000000e230f7211 */ /* 0x000fe200078e10ff */
[----:B------:R-:W1:Y:S01]  /*1b10*/  LDC.64 R6, c[0x0][0x260] ;  /* 0x00009800ff067b82 */ /* 0x000e620000000a00 */
[----:B------:R-:W-:Y:S01]  /*1b20*/  IADD3.X R4, R4, 0x40000040, RZ, P0, !PT ;  /* 0x4000004004047810 */ /* 0x000fe200007fe4ff */
[----:B------:R-:W-:Y:S01]  /*1b30*/  IMAD.SHL.U32 R162, R8, 0x2, RZ ;  /* 0x0000000208a27824 */ /* 0x000fe200078e00ff */
[----:B------:R-:W-:Y:S01]  /*1b40*/  IADD3 R5, P2, R245, 0x2, RZ ;  /* 0x00000002f5057810 */ /* 0x000fe20007f5e0ff */
[----:B------:R-:W-:Y:S01]  /*1b50*/  IMAD R16, R35, 0x4, R15 ;  /* 0x0000000423107824 */ /* 0x000fe200078e020f */
[----:B------:R-:W-:Y:S01]  /*1b60*/  R2UR UR53, R4 ;  /* 0x00000000043572ca */ /* 0x000fe200000e0000 */
[----:B------:R-:W-:Y:S01]  /*1b70*/  IMAD.MOV.U32 R4, RZ, RZ, RZ ;  /* 0x000000ffff047224 */ /* 0x000fe200078e00ff */
[----:B------:R-:W-:Y:S01]  /*1b80*/  SHF.L.U32 R163, R160, 0x1, RZ ;  /* 0x00000001a0a37819 */ /* 0x000fe200000006ff */
[----:B------:R-:W-:Y:S01]  /*1b90*/  IMAD.HI R8, R8, 0x2, RZ ;  /* 0x0000000208087827 */ /* 0x000fe200078e02ff */
[----:B------:R-:W-:-:S02]  /*1ba0*/  R2UR UR54, R5 ;  /* 0x00000000053672ca */ /* 0x000fc400000e0000 */
[----:B------:R-:W-:Y:S02]  /*1bb0*/  CS2R R78, SRZ ;  /* 0x00000000004e7805 */ /* 0x000fe4000001ff00 */
[----:B------:R-:W-:Y:S01]  /*1bc0*/  IADD3.X R4, R4, 0x40000040, RZ, P2, !PT ;  /* 0x4000004004047810 */ /* 0x000fe200017fe4ff */
[----:B------:R-:W-:Y:S01]  /*1bd0*/  IMAD.HI R160, R160, 0x2, RZ ;  /* 0x00000002a0a07827 */ /* 0x000fe200078e02ff */
[----:B0-----:R-:W-:Y:S02]  /*1be0*/  IADD3 R162, P0, P1, R162, R28, R163 ;  /* 0x0000001ca2a27210 */ /* 0x001fe4000791e0a3 */
[----:B------:R-:W-:Y:S02]  /*1bf0*/  CS2R R80, SRZ ;  /* 0x0000000000507805 */ /* 0x000fe4000001ff00 */
[----:B------:R-:W-:Y:S01]  /*1c00*/  R2UR UR55, R4 ;  /* 0x00000000043772ca */ /* 0x000fe200000e0000 */
[----:B------:R-:W-:Y:S01]  /*1c10*/  IMAD R17, R35, 0x4, R16 ;  /* 0x0000000423117824 */ /* 0x000fe200078e0210 */
[----:B------:R-:W-:Y:S01]  /*1c20*/  IADD3.X R163, R8, R29, R160, P0, P1 ;  /* 0x0000001d08a37210 */ /* 0x000fe200007e24a0 */
[----:B------:R-:W-:Y:S01]  /*1c30*/  IMAD R5, R161, 0x2e, RZ ;  /* 0x0000002ea1057824 */ /* 0x000fe200078e02ff */
[----:B------:R-:W-:Y:S01]  /*1c40*/  UIADD3.64 UR6, UR52, 0x80, URZ ;  /* 0x0000008034067897 */ /* 0x000fe2000fffe03f */
[----:B------:R-:W-:Y:S01]  /*1c50*/  IMAD R18, R35, 0x4, R17 ;  /* 0x0000000423127824 */ /* 0x000fe200078e0211 */
[----:B------:R-:W-:Y:S01]  /*1c60*/  UIADD3.64 UR6, UR52, 0x180, URZ ;  /* 0x0000018034067897 */ /* 0x000fe2000fffe03f */
[----:B------:R-:W-:Y:S01]  /*1c70*/  IMAD R137, R161, 0x18, RZ ;  /* 0x00000018a1897824 */ /* 0x000fe200078e02ff */
[----:B------:R-:W-:Y:S01]  /*1c80*/  IADD3 RZ, P2, R5, R162, RZ ;  /* 0x000000a205ff7210 */ /* 0x000fe20007f5e0ff */
[----:B-1----:R-:W-:Y:S01]  /*1c90*/  IMAD.MOV.U32 R9, RZ, RZ, R6 ;  /* 0x000000ffff097224 */ /* 0x002fe200078e0006 */
[----:B------:R0:W-:Y:S01]  /*1ca0*/  STL [R1+0x140], R7 ;  /* 0x0001400701007387 */ /* 0x0001e20000100800 */
[----:B------:R-:W-:Y:S01]  /*1cb0*/  IMAD.MOV.U32 R6, RZ, RZ, R7 ;  /* 0x000000ffff067224 */ /* 0x000fe200078e0007 */
[----:B------:R-:W-:Y:S01]  /*1cc0*/  LEA R5, R10, R3, 0x6 ;  /* 0x000000030a057211 */ /* 0x000fe200078e30ff */
[----:B------:R-:W-:Y:S01]  /*1cd0*/  IMAD R4, R120, R9, RZ ;  /* 0x0000000978047224 */ /* 0x000fe200078e02ff */
[----:B------:R-:W-:Y:S01]  /*1ce0*/  UIADD3.64 UR6, UR54, 0x2, URZ ;  /* 0x0000000236067897 */ /* 0x000fe2000fffe03f */
[----:B------:R-:W-:Y:S01]  /*1cf0*/  IMAD R6, R3, R6, RZ ;  /* 0x0000000603067224 */ /* 0x000fe200078e02ff */
[----:B------:R-:W-:Y:S01]  /*1d00*/  SHF.L.U32 R5, R5, 0x1, RZ ;  /* 0x0000000105057819 */ /* 0x000fe200000006ff */
[----:B------:R-:W-:Y:S01]  /*1d10*/  IMAD.SHL.U32 R9, R4, 0x2, RZ ;  /* 0x0000000204097824 */ /* 0x000fe200078e00ff */
[----:B------:R-:W-:Y:S01]  /*1d20*/  UIADD3.64 UR6, UR54, 0x1fe, URZ ;  /* 0x000001fe36067897 */ /* 0x000fe2000fffe03f */
[----:B------:R-:W-:Y:S01]  /*1d30*/  IMAD.SHL.U32 R8, R6, 0x2, RZ ;  /* 0x0000000206087824 */ /* 0x000fe200078e00ff */
[----:B------:R-:W-:Y:S01]  /*1d40*/  UIADD3.64 UR6, UR54, 0xfe, URZ ;  /* 0x000000fe36067897 */ /* 0x000fe2000fffe03f */
[C---:B------:R-:W-:Y:S01]  /*1d50*/  IMAD R19, R35.reuse, 0x4, R18 ;  /* 0x0000000423137824 */ /* 0x040fe200078e0212 */
[----:B------:R-:W-:Y:S01]  /*1d60*/  UIADD3.64 UR60, UR54, 0x100, URZ ;  /* 0x00000100363c7897 */ /* 0x000fe2000fffe03f */
[----:B------:R-:W-:Y:S01]  /*1d70*/  IMAD.HI R4, R4, 0x2, RZ ;  /* 0x0000000204047827 */ /* 0x000fe200078e02ff */
[----:B---3--:R-:W-:Y:S01]  /*1d80*/  IADD3 R141, P4, P5, R8, R32, R9 ;  /* 0x00000020088d7210 */ /* 0x008fe20007d9e009 */
[----:B------:R-:W-:Y:S01]  /*1d90*/  UIADD3.64 UR58, UR54, 0x102, URZ ;  /* 0x00000102363a7897 */ /* 0x000fe2000fffe03f */
[----:B------:R-:W-:Y:S01]  /*1da0*/  CS2R R82, SRZ ;  /* 0x0000000000527805 */ /* 0x000fe2000001ff00 */
[----:B------:R-:W-:Y:S01]  /*1db0*/  IMAD.HI R6, R6, 0x2, RZ ;  /* 0x0000000206067827 */ /* 0x000fe200078e02ff */
[----:B------:R-:W-:Y:S01]  /*1dc0*/  LEA R142, P6, R12, R141, 0x1 ;  /* 0x0000008d0c8e7211 */ /* 0x000fe200078c08ff */
[----:B------:R-:W-:Y:S01]  /*1dd0*/  UIADD3.64 UR6, UR54, 0x104, URZ ;  /* 0x0000010436067897 */ /* 0x000fe2000fffe03f */
[----:B------:R-:W-:Y:S01]  /*1de0*/  CS2R R84, SRZ ;  /* 0x0000000000547805 */ /* 0x000fe2000001ff00 */
[----:B------:R-:W-:Y:S01]  /*1df0*/  IMAD R20, R35, 0x4, R19 ;  /* 0x0000000423147824 */ /* 0x000fe200078e0213 */
[----:B------:R-:W-:Y:S01]  /*1e00*/  IADD3.X R31, R6, R33, R4, P4, P5 ;  /* 0x00000021061f7210 */ /* 0x000fe200027ea404 */
[----:B0-----:R-:W-:Y:S01]  /*1e10*/  IMAD R7, R161, 0x30, RZ ;  /* 0x00000030a1077824 */ /* 0x001fe200078e02ff */
[----:B------:R-:W-:Y:S01]  /*1e20*/  LEA R144, P5, R11, R141, 0x1 ;  /* 0x0000008d0b907211 */ /* 0x000fe200078a08ff */
[----:B------:R-:W-:Y:S01]  /*1e30*/  IMAD R21, R35, 0x4, R20 ;  /* 0x0000000423157824 */ /* 0x000fe200078e0214 */
[----:B------:R-:W-:Y:S01]  /*1e40*/  LEA.HI.X.SX32 R143, R12, R31, 0x1, P6 ;  /* 0x0000001f0c8f7211 */ /* 0x000fe200030f0eff */
[----:B------:R-:W-:Y:S01]  /*1e50*/  IMAD R3, R161, 0x32, RZ ;  /* 0x00000032a1037824 */ /* 0x000fe200078e02ff */
[----:B------:R-:W-:Y:S01]  /*1e60*/  LEA R120, P4, R13, R141, 0x1 ;  /* 0x0000008d0d787211 */ /* 0x000fe200078808ff */
[----:B------:R-:W-:Y:S01]  /*1e70*/  IMAD R22, R35, 0x4, R21 ;  /* 0x0000000423167824 */ /* 0x000fe200078e0215 */
[-C--:B------:R-:W-:Y:S01]  /*1e80*/  LEA.HI.X.SX32 R145, R11, R31.reuse, 0x1, P5 ;  /* 0x0000001f0b917211 */ /* 0x080fe200028f0eff */
[----:B------:R0:W-:Y:S01]  /*1e90*/  STL.64 [R1+0x130], R142 ;  /* 0x0001308e01007387 */ /* 0x0001e20000100a00 */
[----:B------:R-:W-:Y:S01]  /*1ea0*/  LEA.HI.X.SX32 R121, R13, R31, 0x1, P4 ;  /* 0x0000001f0d797211 */ /* 0x000fe200020f0eff */
[----:B------:R-:W-:Y:S01]  /*1eb0*/  IMAD R23, R35, 0x4, R22 ;  /* 0x0000000423177824 */ /* 0x000fe200078e0216 */
[-C--:B------:R-:W-:Y:S01]  /*1ec0*/  IADD3 RZ, P1, R7, R162.reuse, RZ ;  /* 0x000000a207ff7210 */ /* 0x080fe20007f3e0ff */
[----:B------:R-:W-:Y:S01]  /*1ed0*/  STL.64 [R1+0x138], R144 ;  /* 0x0001389001007387 */ /* 0x000fe20000100a00 */
[----:B------:R-:W-:Y:S01]  /*1ee0*/  IMAD R7, R161, 0x34, RZ ;  /* 0x00000034a1077824 */ /* 0x000fe200078e02ff */
[-C--:B------:R-:W-:Y:S01]  /*1ef0*/  IADD3 RZ, P0, R3, R162.reuse, RZ ;  /* 0x000000a203ff7210 */ /* 0x080fe20007f1e0ff */
[----:B------:R-:W-:Y:S01]  /*1f00*/  IMAD R24, R35, 0x4, R23 ;  /* 0x0000000423187824 */ /* 0x000fe200078e0217 */
[----:B------:R1:W-:Y:S01]  /*1f10*/  STL.64 [R1+0x128], R120 ;  /* 0x0001287801007387 */ /* 0x0003e20000100a00 */
[----:B------:R-:W-:Y:S01]  /*1f20*/  IMAD R3, R161, 0x36, RZ ;  /* 0x00000036a1037824 */ /* 0x000fe200078e02ff */
[----:B------:R-:W-:Y:S01]  /*1f30*/  IADD3 RZ, P3, R7, R162, RZ ;  /* 0x000000a207ff7210 */ /* 0x000fe20007f7e0ff */
[----:B------:R-:W-:Y:S01]  /*1f40*/  IMAD R25, R35, 0x4, R24 ;  /* 0x0000000423197824 */ /* 0x000fe200078e0218 */
[C---:B0-----:R-:W-:Y:S01]  /*1f50*/  LEA R142, P5, R14.reuse, R141, 0x1 ;  /* 0x0000008d0e8e7211 */ /* 0x041fe200078a08ff */
[----:B------:R-:W-:Y:S01]  /*1f60*/  IMAD R7, R161, 0x38, RZ ;  /* 0x00000038a1077824 */ /* 0x000fe200078e02ff */
[----:B------:R-:W-:Y:S01]  /*1f70*/  LEA.HI.X.SX32 R137, R137, R163, 0x1, P1 ;  /* 0x000000a389897211 */ /* 0x000fe200008f0eff */
[----:B------:R-:W-:Y:S01]  /*1f80*/  IMAD R26, R35, 0x4, R25 ;  /* 0x00000004231a7824 */ /* 0x000fe200078e0219 */
[----:B------:R-:W-:Y:S01]  /*1f90*/  LEA.HI.X.SX32 R143, R14, R31, 0x1, P5 ;  /* 0x0000001f0e8f7211 */ /* 0x000fe200028f0eff */
[----:B------:R-:W-:Y:S01]  /*1fa0*/  IMAD R139, R161, 0x17, RZ ;  /* 0x00000017a18b7824 */ /* 0x000fe200078e02ff */
[----:B------:R-:W-:Y:S01]  /*1fb0*/  CS2R R32, SRZ ;  /* 0x0000000000207805 */ /* 0x000fe2000001ff00 */
[----:B------:R-:W-:Y:S01]  /*1fc0*/  IMAD R27, R35, 0x4, R26 ;  /* 0x00000004231b7824 */ /* 0x000fe200078e021a */
[----:B-1----:R-:W-:Y:S01]  /*1fd0*/  LEA R120, P4, R15, R141, 0x1 ;  /* 0x0000008d0f787211 */ /* 0x002fe200078808ff */
[----:B------:R0:W-:Y:S01]  /*1fe0*/  STL.64 [R1+0x120], R142 ;  /* 0x0001208e01007387 */ /* 0x0001e20000100a00 */
[----:B------:R-:W-:Y:S01]  /*1ff0*/  LEA.HI.X.SX32 R139, R139, R163, 0x1, P2 ;  /* 0x000000a38b8b7211 */ /* 0x000fe200010f0eff */
[----:B------:R-:W-:Y:S01]  /*2000*/  IMAD R28, R35, 0x4, R27 ;  /* 0x00000004231c7824 */ /* 0x000fe200078e021b */
[----:B------:R-:W-:Y:S01]  /*2010*/  LEA.HI.X.SX32 R121, R15, R31, 0x1, P4 ;  /* 0x0000001f0f797211 */ /* 0x000fe200020f0eff */
[----:B------:R-:W-:Y:S01]  /*2020*/  IMAD R135, R161, 0x19, RZ ;  /* 0x00000019a1877824 */ /* 0x000fe200078e02ff */
[----:B------:R-:W-:Y:S01]  /*2030*/  CS2R R86, SRZ ;  /* 0x0000000000567805 */ /* 0x000fe2000001ff00 */
[----:B------:R-:W-:Y:S01]  /*2040*/  IMAD R10, R35, 0x4, R28 ;  /* 0x00000004230a7824 */ /* 0x000fe200078e021c */
[----:B------:R-:W-:Y:S01]  /*2050*/  UIADD3.64 UR60, UR54, 0x2fe, URZ ;  /* 0x000002fe363c7897 */ /* 0x000fe2000fffe03f */
[----:B------:R1:W-:Y:S01]  /*2060*/  STL.64 [R1+0x118], R120 ;  /* 0x0001187801007387 */ /* 0x0003e20000100a00 */
[----:B------:R-:W-:Y:S01]  /*2070*/  IMAD R133, R161, 0x1a, RZ ;  /* 0x0000001aa1857824 */ /* 0x000fe200078e02ff */
[----:B------:R-:W-:Y:S01]  /*2080*/  LEA.HI.X.SX32 R135, R135, R163, 0x1, P0 ;  /* 0x000000a387877211 */ /* 0x000fe200000f0eff */
[----:B------:R-:W-:Y:S01]  /*2090*/  IMAD R29, R35, 0x4, R10 ;  /* 0x00000004231d7824 */ /* 0x000fe200078e020a */
[C---:B0-----:R-:W-:Y:S01]  /*20a0*/  LEA R142, P5, R16.reuse, R141, 0x1 ;  /* 0x0000008d108e7211 */ /* 0x041fe200078a08ff */
[----:B------:R-:W-:Y:S01]  /*20b0*/  IMAD R131, R161, 0x1b, RZ ;  /* 0x0000001ba1837824 */ /* 0x000fe200078e02ff */
[----:B------:R-:W-:Y:S01]  /*20c0*/  LEA.HI.X.SX32 R133, R133, R163, 0x1, P3 ;  /* 0x000000a385857211 */ /* 0x000fe200018f0eff */
[----:B------:R-:W-:Y:S01]  /*20d0*/  IMAD R30, R35, 0x4, R29 ;  /* 0x00000004231e7824 */ /* 0x000fe200078e021d */
[----:B------:R-:W-:Y:S01]  /*20e0*/  LEA.HI.X.SX32 R143, R16, R31, 0x1, P5 ;  /* 0x0000001f108f7211 */ /* 0x000fe200028f0eff */
[----:B------:R-:W-:Y:S01]  /*20f0*/  IMAD R129, R161, 0x1c, RZ ;  /* 0x0000001ca1817824 */ /* 0x000fe200078e02ff */
[CC--:B------:R-:W-:Y:S01]  /*2100*/  LEA R14, P5, R18.reuse, R141.reuse, 0x1 ;  /* 0x0000008d120e7211 */ /* 0x0c0fe200078a08ff */
[----:B------:R-:W-:Y:S01]  /*2110*/  IMAD R8, R35, 0x4, R30 ;  /* 0x0000000423087824 */ /* 0x000fe200078e021e */
[----:B-1----:R-:W-:Y:S01]  /*2120*/  LEA R120, P4, R17, R141, 0x1 ;  /* 0x0000008d11787211 */ /* 0x002fe200078808ff */
[----:B------:R0:W-:Y:S01]  /*2130*/  STL.64 [R1+0x110], R142 ;  /* 0x0001108e01007387 */ /* 0x0001e20000100a00 */
[-C--:B------:R-:W-:Y:S01]  /*2140*/  LEA.HI.X.SX32 R15, R18, R31.reuse, 0x1, P5 ;  /* 0x0000001f120f7211 */ /* 0x080fe200028f0eff */
[----:B------:R-:W-:Y:S01]  /*2150*/  IMAD R127, R161, 0x1d, RZ ;  /* 0x0000001da17f7824 */ /* 0x000fe200078e02ff */
[----:B------:R-:W-:Y:S01]  /*2160*/  LEA.HI.X.SX32 R121, R17, R31, 0x1, P4 ;  /* 0x0000001f11797211 */ /* 0x000fe200020f0eff */
[----:B------:R-:W-:Y:S01]  /*2170*/  IMAD R125, R161, 0x1e, RZ ;  /* 0x0000001ea17d7824 */ /* 0x000fe200078e02ff */
[----:B------:R-:W-:Y:S01]  /*2180*/  LEA R4, R35, R8, 0x2 ;  /* 0x0000000823047211 */ /* 0x000fe200078e10ff */
[----:B------:R-:W-:Y:S01]  /*2190*/  STL.64 [R1+0x100], R14 ;  /* 0x0001000e01007387 */ /* 0x000fe20000100a00 */
[----:B------:R-:W-:Y:S01]  /*21a0*/  IMAD R123, R161, 0x1f, RZ ;  /* 0x0000001fa17b7824 */ /* 0x000fe200078e02ff */
[----:B------:R-:W-:-:S02]  /*21b0*/  UIADD3.64 UR58, UR54, 0x300, URZ ;  /* 0x00000300363a7897 */ /* 0x000fc4000fffe03f */
[----:B------:R1:W-:Y:S01]  /*21c0*/  STL.64 [R1+0x108], R120 ;  /* 0x0001087801007387 */ /* 0x0003e20000100a00 */
[----:B------:R-:W-:Y:S01]  /*21d0*/  IMAD R6, R35, 0x4, R4 ;  /* 0x0000000423067824 */ /* 0x000fe200078e0204 */
[----:B0-----:R-:W-:Y:S01]  /*21e0*/  LEA R142, P4, R19, R141, 0x1 ;  /* 0x0000008d138e7211 */ /* 0x001fe200078808ff */
[----:B------:R-:W-:Y:S02]  /*21f0*/  UIADD3.64 UR6, UR54, 0x302, URZ ;  /* 0x0000030236067897 */ /* 0x000fe4000fffe03f */
[----:B------:R-:W-:Y:S01]  /*2200*/  IMAD R9, R35, 0x4, R6 ;  /* 0x0000000423097824 */ /* 0x000fe200078e0206 */
[----:B------:R-:W-:Y:S01]  /*2210*/  LEA.HI.X.SX32 R143, R19, R31, 0x1, P4 ;  /* 0x0000001f138f7211 */ /* 0x000fe200020f0eff */
[----:B------:R-:W-:Y:S01]  /*2220*/  UIADD3.64 UR60, UR54, 0x304, URZ ;  /* 0x00000304363c7897 */ /* 0x000fe2000fffe03f */
[-C--:B------:R-:W-:Y:S01]  /*2230*/  LEA R16, P4, R21, R141.reuse, 0x1 ;  /* 0x0000008d15107211 */ /* 0x080fe200078808ff */
[C---:B------:R-:W-:Y:S01]  /*2240*/  IMAD R11, R35.reuse, 0x4, R9 ;  /* 0x00000004230b7824 */ /* 0x040fe200078e0209 */
[----:B------:R-:W-:Y:S01]  /*2250*/  UIADD3.64 UR58, UR54, 0x4fe, URZ ;  /* 0x000004fe363a7897 */ /* 0x000fe2000fffe03f */
[----:B------:R-:W-:Y:S01]  /*2260*/  STL.64 [R1+0xf8], R142 ;  /* 0x0000f88e01007387 */ /* 0x000fe20000100a00 */
[C---:B-1----:R-:W-:Y:S01]  /*2270*/  LEA R120, P5, R20.reuse, R141, 0x1 ;  /* 0x0000008d14787211 */ /* 0x042fe200078a08ff */
[----:B------:R-:W-:Y:S01]  /*2280*/  IMAD R12, R35, 0x4, R11 ;  /* 0x00000004230c7824 */ /* 0x000fe200078e020b */
[-C--:B------:R-:W-:Y:S01]  /*2290*/  LEA.HI.X.SX32 R17, R21, R31.reuse, 0x1, P4 ;  /* 0x0000001f15117211 */ /* 0x080fe200020f0eff */
[----:B------:R-:W-:Y:S01]  /*22a0*/  UIADD3.64 UR6, UR54, 0x500, URZ ;  /* 0x0000050036067897 */ /* 0x000fe2000fffe03f */
[----:B------:R-:W-:Y:S01]  /*22b0*/  LEA.HI.X.SX32 R121, R20, R31, 0x1, P5 ;  /* 0x0000001f14797211 */ /* 0x000fe200028f0eff */
[C---:B------:R-:W-:Y:S01]  /*22c0*/  IMAD R13, R35.reuse, 0x4, R12 ;  /* 0x00000004230d7824 */ /* 0x040fe200078e020c */
[C---:B------:R-:W-:Y:S01]  /*22d0*/  LEA R18, P5, R22.reuse, R141, 0x1 ;  /* 0x0000008d16127211 */ /* 0x040fe200078a08ff */
[----:B------:R0:W-:Y:S01]  /*22e0*/  STL.64 [R1+0xe8], R16 ;  /* 0x0000e81001007387 */ /* 0x0001e20000100a00 */
[----:B------:R-:W-:Y:S01]  /*22f0*/  UIADD3.64 UR8, UR52, 0x100, URZ ;  /* 0x0000010034087897 */ /* 0x000fe2000fffe03f */
[----:B------:R-:W-:Y:S01]  /*2300*/  IMAD R14, R35, 0x4, R13 ;  /* 0x00000004230e7824 */ /* 0x000fe200078e020d */
[----:B------:R-:W-:Y:S01]  /*2310*/  LEA.HI.X.SX32 R19, R22, R31, 0x1, P5 ;  /* 0x0000001f16137211 */ /* 0x000fe200028f0eff */
[----:B------:R1:W-:Y:S01]  /*2320*/  STL.64 [R1+0xf0], R120 ;  /* 0x0000f07801007387 */ /* 0x0003e20000100a00 */
[----:B------:R-:W-:-:S02]  /*2330*/  UIADD3.64 UR10, UR54, 0x4, URZ ;  /* 0x00000004360a7897 */ /* 0x000fc4000fffe03f */
[C---:B------:R-:W-:Y:S01]  /*2340*/  LEA R15, R35.reuse, R14, 0x2 ;  /* 0x0000000e230f7211 */ /* 0x040fe200078e10ff */
[----:B------:R2:W-:Y:S01]  /*2350*/  STL.64 [R1+0xe0], R18 ;  /* 0x0000e01201007387 */ /* 0x0005e20000100a00 */
[----:B------:R-:W-:Y:S02]  /*2360*/  UIADD3.64 UR60, UR54, 0x502, URZ ;  /* 0x00000502363c7897 */ /* 0x000fe4000fffe03f */
[----:B------:R-:W-:Y:S01]  /*2370*/  UIADD3.64 UR58, UR54, 0x504, URZ ;  /* 0x00000504363a7897 */ /* 0x000fe2000fffe03f */
[----:B0-----:R-:W-:Y:S01]  /*2380*/  IMAD R16, R35, 0x4, R15 ;  /* 0x0000000423107824 */ /* 0x001fe200078e020f */
[----:B------:R-:W-:Y:S02]  /*2390*/  UIADD3.64 UR6, UR54, 0x6fe, URZ ;  /* 0x000006fe36067897 */ /* 0x000fe4000fffe03f */
[----:B------:R-:W-:Y:S01]  /*23a0*/  UIADD3.64 UR48, UR52, 0x200, URZ ;  /* 0x0000020034307897 */ /* 0x000fe2000fffe03f */
[-C--:B-1----:R-:W-:Y:S01]  /*23b0*/  LEA R120, P4, R23, R141.reuse, 0x1 ;  /* 0x0000008d17787211 */ /* 0x082fe200078808ff */
[----:B------:R-:W-:Y:S01]  /*23c0*/  IMAD R17, R35, 0x4, R16 ;  /* 0x0000000423117824 */ /* 0x000fe200078e0210 */
[----:B------:R-:W-:Y:S01]  /*23d0*/  UIADD3.64 UR44, UR52, 0x280, URZ ;  /* 0x00000280342c7897 */ /* 0x000fe2000fffe03f */
[C---:B--2---:R-:W-:Y:S01]  /*23e0*/  LEA R18, P5, R24.reuse, R141, 0x1 ;  /* 0x0000008d18127211 */ /* 0x044fe200078a08ff */
[----:B------:R-:W-:Y:S01]  /*23f0*/  UIADD3.64 UR40, UR52, 0x300, URZ ;  /* 0x0000030034287897 */ /* 0x000fe2000fffe03f */
[----:B------:R-:W-:Y:S01]  /*2400*/  LEA.HI.X.SX32 R121, R23, R31, 0x1, P4 ;  /* 0x0000001f17797211 */ /* 0x000fe200020f0eff */
[----:B------:R-:W-:Y:S01]  /*2410*/  UIADD3.64 UR36, UR52, 0x380, URZ ;  /* 0x0000038034247897 */ /* 0x000fe2000fffe03f */
[C---:B------:R-:W-:Y:S01]  /*2420*/  LEA R20, P4, R25.reuse, R141, 0x1 ;  /* 0x0000008d19147211 */ /* 0x040fe200078808ff */
[----:B------:R-:W-:Y:S01]  /*2430*/  UIADD3.64 UR32, UR52, 0x400, URZ ;  /* 0x0000040034207897 */ /* 0x000fe2000fffe03f */
[-C--:B------:R-:W-:Y:S01]  /*2440*/  LEA.HI.X.SX32 R19, R24, R31.reuse, 0x1, P5 ;  /* 0x0000001f18137211 */ /* 0x080fe200028f0eff */
[----:B------:R-:W-:Y:S01]  /*2450*/  UIADD3.64 UR28, UR52, 0x480, URZ ;  /* 0x00000480341c7897 */ /* 0x000fe2000fffe03f */
[----:B------:R-:W-:-:S02]  /*2460*/  LEA.HI.X.SX32 R21, R25, R31, 0x1, P4 ;  /* 0x0000001f19157211 */ /* 0x000fc400020f0eff */
[----:B------:R-:W-:Y:S02]  /*2470*/  CS2R R24, SRZ ;  /* 0x0000000000187805 */ /* 0x000fe4000001ff00 */
[C---:B------:R-:W-:Y:S01]  /*2480*/  LEA R22, P5, R26.reuse, R141, 0x1 ;  /* 0x0000008d1a167211 */ /* 0x040fe200078a08ff */
[----:B------:R0:W-:Y:S01]  /*2490*/  STL.64 [R1+0xd0], R18 ;  /* 0x0000d01201007387 */ /* 0x0001e20000100a00 */
[----:B------:R-:W-:Y:S02]  /*24a0*/  UIADD3.64 UR24, UR52, 0x500, URZ ;  /* 0x0000050034187897 */ /* 0x000fe4000fffe03f */
[----:B------:R-:W-:Y:S01]  /*24b0*/  LEA.HI.X.SX32 R23, R26, R31, 0x1, P5 ;  /* 0x0000001f1a177211 */ /* 0x000fe200028f0eff */
[----:B------:R1:W-:Y:S01]  /*24c0*/  STL.64 [R1+0xd8], R120 ;  /* 0x0000d87801007387 */ /* 0x0003e20000100a00 */
[----:B------:R-:W-:Y:S02]  /*24d0*/  UIADD3.64 UR20, UR52, 0x580, URZ ;  /* 0x0000058034147897 */ /* 0x000fe4000fffe03f */
[----:B------:R-:W-:Y:S01]  /*24e0*/  UIADD3.64 UR16, UR52, 0x600, URZ ;  /* 0x0000060034107897 */ /* 0x000fe2000fffe03f */
[----:B------:R2:W-:Y:S01]  /*24f0*/  STL.64 [R1+0xc8], R20 ;  /* 0x0000c81401007387 */ /* 0x0005e20000100a00 */
[----:B------:R-:W-:-:S02]  /*2500*/  UIADD3.64 UR12, UR52, 0x680, URZ ;  /* 0x00000680340c7897 */ /* 0x000fc4000fffe03f */
[----:B------:R-:W-:Y:S01]  /*2510*/  UIADD3.64 UR8, UR52, 0x700, URZ ;  /* 0x0000070034087897 */ /* 0x000fe2000fffe03f */
[C---:B0-----:R-:W-:Y:S01]  /*2520*/  IMAD R18, R35.reuse, 0x4, R17 ;  /* 0x0000000423127824 */ /* 0x041fe200078e0211 */
[----:B------:R-:W-:Y:S01]  /*2530*/  UIADD3.64 UR50, UR54, 0x200, URZ ;  /* 0x0000020036327897 */ /* 0x000fe2000fffe03f */
[----:B------:R-:W-:Y:S01]  /*2540*/  UMOV UR57, 0x40000040 ;  /* 0x4000004000397882 */ /* 0x000fe20000000000 */
[CC--:B-1----:R-:W-:Y:S01]  /*2550*/  LEA R120, P5, R28.reuse, R141.reuse, 0x1 ;  /* 0x0000008d1c787211 */ /* 0x0c2fe200078a08ff */
[----:B------:R-:W-:Y:S01]  /*2560*/  IMAD R19, R35, 0x4, R18 ;  /* 0x0000000423137824 */ /* 0x000fe200078e0212 */
[----:B------:R-:W-:Y:S01]  /*2570*/  UIADD3.64 UR46, UR54, 0x202, URZ ;  /* 0x00000202362e7897 */ /* 0x000fe2000fffe03f */
[C---:B--2---:R-:W-:Y:S01]  /*2580*/  LEA R20, P4, R27.reuse, R141, 0x1 ;  /* 0x0000008d1b147211 */ /* 0x044fe200078808ff */
[----:B------:R-:W-:Y:S01]  /*2590*/  UIADD3.64 UR42, UR54, 0x204, URZ ;  /* 0x00000204362a7897 */ /* 0x000fe2000fffe03f */
[-C--:B------:R-:W-:Y:S01]  /*25a0*/  LEA.HI.X.SX32 R121, R28, R31.reuse, 0x1, P5 ;  /* 0x0000001f1c797211 */ /* 0x080fe200028f0eff */
[----:B------:R-:W-:Y:S01]  /*25b0*/  UIADD3.64 UR38, UR54, 0x3fe, URZ ;  /* 0x000003fe36267897 */ /* 0x000fe2000fffe03f */
[----:B------:R-:W-:-:S02]  /*25c0*/  LEA.HI.X.SX32 R21, R27, R31, 0x1, P4 ;  /* 0x0000001f1b157211 */ /* 0x000fc400020f0eff */
[----:B------:R-:W-:Y:S01]  /*25d0*/  CS2R R26, SRZ ;  /* 0x00000000001a7805 */ /* 0x000fe2000001ff00 */
[----:B------:R-:W-:Y:S02]  /*25e0*/  UIADD3.64 UR34, UR54, 0x400, URZ ;  /* 0x0000040036227897 */ /* 0x000fe4000fffe03f */
[----:B------:R-:W-:Y:S01]  /*25f0*/  UIADD3.64 UR30, UR54, 0x402, URZ ;  /* 0x00000402361e7897 */ /* 0x000fe2000fffe03f */
[----:B------:R0:W-:Y:S01]  /*2600*/  STL.64 [R1+0xb8], R20 ;  /* 0x0000b81401007387 */ /* 0x0001e20000100a00 */
[----:B------:R-:W-:Y:S02]  /*2610*/  UIADD3.64 UR26, UR54, 0x404, URZ ;  /* 0x00000404361a7897 */ /* 0x000fe4000fffe03f */
[----:B------:R-:W-:Y:S01]  /*2620*/  UIADD3.64 UR22, UR54, 0x5fe, URZ ;  /* 0x000005fe36167897 */ /* 0x000fe2000fffe03f */
[----:B------:R1:W-:Y:S01]  /*2630*/  STL.64 [R1+0xc0], R22 ;  /* 0x0000c01601007387 */ /* 0x0003e20000100a00 */
[----:B------:R-:W-:Y:S02]  /*2640*/  UIADD3.64 UR18, UR54, 0x600, URZ ;  /* 0x0000060036127897 */ /* 0x000fe4000fffe03f */
[----:B------:R-:W-:Y:S01]  /*2650*/  UIADD3.64 UR14, UR54, 0x602, URZ ;  /* 0x00000602360e7897 */ /* 0x000fe2000fffe03f */
[----:B------:R2:W-:Y:S01]  /*2660*/  STL.64 [R1+0xb0], R120 ;  /* 0x0000b07801007387 */ /* 0x0005e20000100a00 */
[----:B------:R-:W-:-:S02]  /*2670*/  UIADD3.64 UR10, UR54, 0x604, URZ ;  /* 0x00000604360a7897 */ /* 0x000fc4000fffe03f */
[----:B------:R-:W-:Y:S01]  /*2680*/  UIADD3.64 UR60, UR54, 0x700, URZ ;  /* 0x00000700363c7897 */ /* 0x000fe2000fffe03f */
[C---:B0-----:R-:W-:Y:S01]  /*2690*/  IMAD R20, R35.reuse, 0x4, R19 ;  /* 0x0000000423147824 */ /* 0x041fe200078e0213 */
[----:B------:R-:W-:Y:S02]  /*26a0*/  UIADD3.64 UR58, UR54, 0x702, URZ ;  /* 0x00000702363a7897 */ /* 0x000fe4000fffe03f */
[----:B------:R-:W-:Y:S01]  /*26b0*/  UIADD3.64 UR6, UR54, 0x704, URZ ;  /* 0x0000070436067897 */ /* 0x000fe2000fffe03f */
[CC--:B-1----:R-:W-:Y:S01]  /*26c0*/  LEA R22, P4, R10.reuse, R141.reuse, 0x1 ;  /* 0x0000008d0a167211 */ /* 0x0c2fe200078808ff */
[----:B------:R-:W-:Y:S01]  /*26d0*/  IMAD R21, R35, 0x4, R20 ;  /* 0x0000000423157824 */ /* 0x000fe200078e0214 */
[C---:B--2---:R-:W-:Y:S02]  /*26e0*/  LEA R120, P5, R29.reuse, R141, 0x1 ;  /* 0x0000008d1d787211 */ /* 0x044fe400078a08ff */
[-C--:B------:R-:W-:Y:S02]  /*26f0*/  LEA.HI.X.SX32 R23, R10, R31.reuse, 0x1, P4 ;  /* 0x0000001f0a177211 */ /* 0x080fe400020f0eff */
[----:B------:R-:W-:-:S02]  /*2700*/  LEA.HI.X.SX32 R121, R29, R31, 0x1, P5 ;  /* 0x0000001f1d797211 */ /* 0x000fc400028f0eff */
[----:B------:R-:W-:Y:S02]  /*2710*/  CS2R R28, SRZ ;  /* 0x00000000001c7805 */ /* 0x000fe4000001ff00 */
[----:B------:R-:W-:Y:S01]  /*2720*/  LEA R10, R35, R21, 0x2 ;  /* 0x00000015230a7211 */ /* 0x000fe200078e10ff */
[----:B------:R0:W-:Y:S04]  /*2730*/  STL.64 [R1+0xa8], R22 ;  /* 0x0000a81601007387 */ /* 0x0001e80000100a00 */
[----:B------:R1:W-:Y:S01]  /*2740*/  STL.64 [R1+0xa0], R120 ;  /* 0x0000a07801007387 */ /* 0x0003e20000100a00 */
[-C--:B0-----:R-:W-:Y:S02]  /*2750*/  LEA R22, P4, R30, R141.reuse, 0x1 ;  /* 0x0000008d1e167211 */ /* 0x081fe400078808ff */
[----:B-1----:R-:W-:-:S02]  /*2760*/  LEA R120, P5, R8, R141, 0x1 ;  /* 0x0000008d08787211 */ /* 0x002fc400078a08ff */
[-C--:B------:R-:W-:Y:S02]  /*2770*/  LEA.HI.X.SX32 R23, R30, R31.reuse, 0x1, P4 ;  /* 0x0000001f1e177211 */ /* 0x080fe400020f0eff */
[----:B------:R-:W-:Y:S02]  /*2780*/  LEA.HI.X.SX32 R121, R8, R31, 0x1, P5 ;  /* 0x0000001f08797211 */ /* 0x000fe400028f0eff */
[C---:B------:R-:W-:Y:S01]  /*2790*/  LEA R142, P4, R4.reuse, R141, 0x1 ;  /* 0x0000008d048e7211 */ /* 0x040fe200078808ff */
[----:B------:R0:W-:Y:S03]  /*27a0*/  STL.64 [R1+0x98], R22 ;  /* 0x0000981601007387 */ /* 0x0001e60000100a00 */
[----:B------:R-:W-:Y:S01]  /*27b0*/  LEA.HI.X.SX32 R143, R4, R31, 0x1, P4 ;  /* 0x0000001f048f7211 */ /* 0x000fe200020f0eff */
[----:B------:R1:W-:Y:S04]  /*27c0*/  STL.64 [R1+0x90], R120 ;  /* 0x0000907801007387 */ /* 0x0003e80000100a00 */
[----:B------:R2:W-:Y:S01]  /*27d0*/  STL.64 [R1+0x88], R142 ;  /* 0x0000888e01007387 */ /* 0x0005e20000100a00 */
[----:B0-----:R-:W-:Y:S01]  /*27e0*/  IMAD R22, R35, 0x4, R10 ;  /* 0x0000000423167824 */ /* 0x001fe200078e020a */
[----:B------:R-:W-:-:S02]  /*27f0*/  LOP3.LUT R23, R5, 0x60, RZ, 0x3c, !PT ;  /* 0x0000006005177812 */ /* 0x000fc400078e3cff */
[----:B-1----:R-:W-:Y:S01]  /*2800*/  LEA R120, P5, R6, R141, 0x1 ;  /* 0x0000008d06787211 */ /* 0x002fe200078a08ff */
[----:B------:R-:W-:-:S03]  /*2810*/  IMAD R4, R35, 0x4, R22 ;  /* 0x0000000423047824 */ /* 0x000fc600078e0216 */
[----:B------:R-:W-:Y:S01]  /*2820*/  LEA.HI.X.SX32 R121, R6, R31, 0x1, P5 ;  /* 0x0000001f06797211 */ /* 0x000fe200028f0eff */
[----:B------:R-:W-:Y:S01]  /*2830*/  IMAD R6, R35, 0x4, R4 ;  /* 0x0000000423067824 */ /* 0x000fe200078e0204 */
[----:B--2---:R-:W-:-:S03]  /*2840*/  LEA R142, P4, R9, R141, 0x1 ;  /* 0x0000008d098e7211 */ /* 0x004fc600078808ff */
[----:B------:R0:W-:Y:S01]  /*2850*/  STL.64 [R1+0x80], R120 ;  /* 0x0000807801007387 */ /* 0x0001e20000100a00 */
[----:B------:R-:W-:Y:S01]  /*2860*/  LEA.HI.X.SX32 R143, R9, R31, 0x1, P4 ;  /* 0x0000001f098f7211 */ /* 0x000fe200020f0eff */
[----:B------:R-:W-:-:S04]  /*2870*/  IMAD R8, R35, 0x4, R6 ;  /* 0x0000000423087824 */ /* 0x000fc800078e0206 */
[----:B------:R1:W-:Y:S01]  /*2880*/  STL.64 [R1+0x78], R142 ;  /* 0x0000788e01007387 */ /* 0x0003e20000100a00 */
[----:B------:R-:W-:Y:S01]  /*2890*/  IMAD R9, R35, 0x4, R8 ;  /* 0x0000000423097824 */ /* 0x000fe200078e0208 */
[----:B0-----:R-:W-:-:S04]  /*28a0*/  LEA R120, P5, R11, R141, 0x1 ;  /* 0x0000008d0b787211 */ /* 0x001fc800078a08ff */
[----:B------:R-:W-:Y:S01]  /*28b0*/  LEA.HI.X.SX32 R121, R11, R31, 0x1, P5 ;  /* 0x0000001f0b797211 */ /* 0x000fe200028f0eff */
[----:B------:R-:W-:Y:S01]  /*28c0*/  IMAD R11, R35, 0x4, R9 ;  /* 0x00000004230b7824 */ /* 0x000fe200078e0209 */
[----:B-1----:R-:W-:-:S03]  /*28d0*/  LEA R142, P4, R12, R141, 0x1 ;  /* 0x0000008d0c8e7211 */ /* 0x002fc600078808ff */
[----:B------:R0:W-:Y:S01]  /*28e0*/  STL.64 [R1+0x70], R120 ;  /* 0x0000707801007387 */ /* 0x0001e20000100a00 */
[----:B------:R-:W-:Y:S02]  /*28f0*/  LEA.HI.X.SX32 R143, R12, R31, 0x1, P4 ;  /* 0x0000001f0c8f7211 */ /* 0x000fe400020f0eff */
[----:B------:R-:W-:-:S03]  /*2900*/  LEA R12, R35, R11, 0x2 ;  /* 0x0000000b230c7211 */ /* 0x000fc600078e10ff */
[----:B------:R1:W-:Y:S01]  /*2910*/  STL.64 [R1+0x68], R142 ;  /* 0x0000688e01007387 */ /* 0x0003e20000100a00 */
[----:B0-----:R-:W-:-:S04]  /*2920*/  LEA R120, P5, R13, R141, 0x1 ;  /* 0x0000008d0d787211 */ /* 0x001fc800078a08ff */
[----:B------:R-:W-:Y:S01]  /*2930*/  LEA.HI.X.SX32 R121, R13, R31, 0x1, P5 ;  /* 0x0000001f0d797211 */ /* 0x000fe200028f0eff */
[----:B------:R-:W-:Y:S01]  /*2940*/  IMAD R13, R35, 0x4, R12 ;  /* 0x00000004230d7824 */ /* 0x000fe200078e020c */
[----:B-1----:R-:W-:-:S03]  /*2950*/  LEA R142, P4, R14, R141, 0x1 ;  /* 0x0000008d0e8e7211 */ /* 0x002fc600078808ff */
[----:B------:R0:W-:Y:S01]  /*2960*/  STL.64 [R1+0x60], R120 ;  /* 0x0000607801007387 */ /* 0x0001e20000100a00 */
[----:B------:R-:W-:-:S05]  /*2970*/  LEA.HI.X.SX32 R143, R14, R31, 0x1, P4 ;  /* 0x0000001f0e8f7211 */ /* 0x000fca00020f0eff */
[----:B------:R1:W-:Y:S01]  /*2980*/  STL.64 [R1+0x58], R142 ;  /* 0x0000588e01007387 */ /* 0x0003e20000100a00 */
[----:B0-----:R-:W-:-:S04]  /*2990*/  LEA R120, P5, R15, R141, 0x1 ;  /* 0x0000008d0f787211 */ /* 0x001fc800078a08ff */
[----:B------:R-:W-:Y:S02]  /*29a0*/  LEA.HI.X.SX32 R121, R15, R31, 0x1, P5 ;  /* 0x0000001f0f797211 */ /* 0x000fe400028f0eff */
[----:B-1----:R-:W-:-:S03]  /*29b0*/  LEA R142, P4, R16, R141, 0x1 ;  /* 0x0000008d108e7211 */ /* 0x002fc600078808ff */
[----:B------:R0:W-:Y:S01]  /*29c0*/  STL.64 [R1+0x50], R120 ;  /* 0x0000507801007387 */ /* 0x0001e20000100a00 */
[----:B------:R-:W-:Y:S02]  /*29d0*/  LEA.HI.X.SX32 R143, R16, R31, 0x1, P4 ;  /* 0x0000001f108f7211 */ /* 0x000fe400020f0eff */
[----:B------:R-:W-:-:S03]  /*29e0*/  LEA R14, P4, R18, R141, 0x1 ;  /* 0x0000008d120e7211 */ /* 0x000fc600078808ff */
[----:B------:R1:W-:Y:S01]  /*29f0*/  STL.64 [R1+0x48], R142 ;  /* 0x0000488e01007387 */ /* 0x0003e20000100a00 */
[----:B------:R-:W-:Y:S02]  /*2a00*/  LEA.HI.X.SX32 R15, R18, R31, 0x1, P4 ;  /* 0x0000001f120f7211 */ /* 0x000fe400020f0eff */
[----:B0-----:R-:W-:-:S04]  /*2a10*/  LEA R120, P5, R17, R141, 0x1 ;  /* 0x0000008d11787211 */ /* 0x001fc800078a08ff */
[----:B------:R-:W-:Y:S02]  /*2a20*/  LEA.HI.X.SX32 R121, R17, R31, 0x1, P5 ;  /* 0x0000001f11797211 */ /* 0x000fe400028f0eff */
[----:B-1----:R-:W-:-:S03]  /*2a30*/  LEA R142, P5, R19, R141, 0x1 ;  /* 0x0000008d138e7211 */ /* 0x002fc600078a08ff */
[----:B------:R0:W-:Y:S01]  /*2a40*/  STL.64 [R1+0x40], R120 ;  /* 0x0000407801007387 */ /* 0x0001e20000100a00 */
[----:B------:R-:W-:Y:S02]  /*2a50*/  LEA.HI.X.SX32 R143, R19, R31, 0x1, P5 ;  /* 0x0000001f138f7211 */ /* 0x000fe400028f0eff */
[C---:B------:R-:W-:Y:S01]  /*2a60*/  LEA R16, P5, R21.reuse, R141, 0x1 ;  /* 0x0000008d15107211 */ /* 0x040fe200078a08ff */
[----:B------:R1:W-:Y:S03]  /*2a70*/  STL.64 [R1+0x38], R14 ;  /* 0x0000380e01007387 */ /* 0x0003e60000100a00 */
[----:B------:R-:W-:Y:S01]  /*2a80*/  LEA.HI.X.SX32 R17, R21, R31, 0x1, P5 ;  /* 0x0000001f15117211 */ /* 0x000fe200028f0eff */
[----:B------:R-:W-:Y:S01]  /*2a90*/  STL.64 [R1+0x30], R142 ;  /* 0x0000308e01007387 */ /* 0x000fe20000100a00 */
[-C--:B------:R-:W-:Y:S02]  /*2aa0*/  LEA R18, P5, R22, R141.reuse, 0x1 ;  /* 0x0000008d16127211 */ /* 0x080fe400078a08ff */
[----:B0-----:R-:W-:-:S02]  /*2ab0*/  LEA R120, P4, R20, R141, 0x1 ;  /* 0x0000008d14787211 */ /* 0x001fc400078808ff */
[-C--:B------:R-:W-:Y:S02]  /*2ac0*/  LEA.HI.X.SX32 R19, R22, R31.reuse, 0x1, P5 ;  /* 0x0000001f16137211 */ /* 0x080fe400028f0eff */
[----:B------:R-:W-:Y:S01]  /*2ad0*/  LEA.HI.X.SX32 R121, R20, R31, 0x1, P4 ;  /* 0x0000001f14797211 */ /* 0x000fe200020f0eff */
[----:B-1----:R-:W-:-:S04]  /*2ae0*/  IMAD R14, R35, 0x4, R13 ;  /* 0x00000004230e7824 */ /* 0x002fc800078e020d */
[C---:B------:R-:W-:Y:S01]  /*2af0*/  IMAD R15, R35.reuse, 0x4, R14 ;  /* 0x00000004230f7824 */ /* 0x040fe200078e020e */
[----:B------:R0:W-:Y:S04]  /*2b00*/  STL.64 [R1+0x28], R120 ;  /* 0x0000287801007387 */ /* 0x0001e80000100a00 */
[----:B------:R1:W-:Y:S01]  /*2b10*/  STL.64 [R1+0x20], R16 ;  /* 0x0000201001007387 */ /* 0x0003e20000100a00 */
[----:B0-----:R-:W-:Y:S01]  /*2b20*/  LEA R120, P4, R10, R141, 0x1 ;  /* 0x0000008d0a787211 */ /* 0x001fe200078808ff */
[----:B-1----:R-:W-:-:S03]  /*2b30*/  IMAD R16, R35, 0x4, R15 ;  /* 0x0000000423107824 */ /* 0x002fc600078e020f */
[----:B------:R-:W-:Y:S01]  /*2b40*/  LEA.HI.X.SX32 R121, R10, R31, 0x1, P4 ;  /* 0x0000001f0a797211 */ /* 0x000fe200020f0eff */
[----:B------:R-:W-:Y:S01]  /*2b50*/  IMAD.MOV.U32 R17, RZ, RZ, 0x3f800000 ;  /* 0x3f800000ff117424 */ /* 0x000fe200078e00ff */
[C---:B------:R-:W-:Y:S01]  /*2b60*/  LEA R20, P4, R4.reuse, R141, 0x1 ;  /* 0x0000008d04147211 */ /* 0x040fe200078808ff */
[C---:B------:R-:W-:Y:S02]  /*2b70*/  IMAD R10, R35.reuse, 0x4, R16 ;  /* 0x00000004230a7824 */ /* 0x040fe400078e0210 */
[----:B------:R-:W-:Y:S01]  /*2b80*/  STL.64 [R1+0x18], R120 ;  /* 0x0000187801007387 */ /* 0x000fe20000100a00 */
[----:B------:R-:W-:Y:S01]  /*2b90*/  LEA.HI.X.SX32 R21, R4, R31, 0x1, P4 ;  /* 0x0000001f04157211 */ /* 0x000fe200020f0eff */
[----:B------:R-:W-:Y:S01]  /*2ba0*/  IMAD R4, R35, 0x4, R10 ;  /* 0x0000000423047824 */ /* 0x000fe200078e020a */
[C---:B------:R-:W-:Y:S01]  /*2bb0*/  LEA R250, P4, R8.reuse, R141, 0x1 ;  /* 0x0000008d08fa7211 */ /* 0x040fe200078808ff */
[----:B------:R0:W-:Y:S03]  /*2bc0*/  STL.64 [R1+0x10], R18 ;  /* 0x0000101201007387 */ /* 0x0001e60000100a00 */
[----:B------:R-:W-:Y:S01]  /*2bd0*/  LEA.HI.X.SX32 R251, R8, R31, 0x1, P4 ;  /* 0x0000001f08fb7211 */ /* 0x000fe200020f0eff */
[----:B------:R-:W-:Y:S01]  /*2be0*/  STL.64 [R1+0x8], R20 ;  /* 0x0000081401007387 */ /* 0x000fe20000100a00 */
[----:B------:R-:W-:-:S04]  /*2bf0*/  LEA R246, P4, R11, R141, 0x1 ;  /* 0x0000008d0bf67211 */ /* 0x000fc800078808ff */
[----:B------:R-:W-:Y:S02]  /*2c00*/  LEA.HI.X.SX32 R247, R11, R31, 0x1, P4 ;  /* 0x0000001f0bf77211 */ /* 0x000fe400020f0eff */
[CC--:B------:R-:W-:Y:S02]  /*2c10*/  LEA R228, P4, R13.reuse, R141.reuse, 0x1 ;  /* 0x0000008d0de47211 */ /* 0x0c0fe400078808ff */
[C---:B0-----:R-:W-:Y:S02]  /*2c20*/  LEA R18, P5, R6.reuse, R141, 0x1 ;  /* 0x0000008d06127211 */ /* 0x041fe400078a08ff */
[-C--:B------:R-:W-:Y:S02]  /*2c30*/  LEA.HI.X.SX32 R229, R13, R31.reuse, 0x1, P4 ;  /* 0x0000001f0de57211 */ /* 0x080fe400020f0eff */
[----:B------:R-:W-:Y:S02]  /*2c40*/  LEA.HI.X.SX32 R19, R6, R31, 0x1, P5 ;  /* 0x0000001f06137211 */ /* 0x000fe400028f0eff */
[----:B------:R-:W-:-:S02]  /*2c50*/  LEA R248, P5, R9, R141, 0x1 ;  /* 0x0000008d09f87211 */ /* 0x000fc400078a08ff */
[----:B------:R-:W-:Y:S01]  /*2c60*/  LEA R6, R35, R4, 0x2 ;  /* 0x0000000423067211 */ /* 0x000fe200078e10ff */
[----:B------:R0:W-:Y:S01]  /*2c70*/  STL.64 [R1], R18 ;  /* 0x0000001201007387 */ /* 0x0001e20000100a00 */
[----:B------:R-:W-:Y:S02]  /*2c80*/  LEA.HI.X.SX32 R249, R9, R31, 0x1, P5 ;  /* 0x0000001f09f97211 */ /* 0x000fe400028f0eff */
[CC--:B------:R-:W-:Y:S01]  /*2c90*/  LEA R232, P5, R12.reuse, R141.reuse, 0x1 ;  /* 0x0000008d0ce87211 */ /* 0x0c0fe200078a08ff */
[----:B------:R-:W-:Y:S01]  /*2ca0*/  IMAD R8, R35, 0x4, R6 ;  /* 0x0000000423087824 */ /* 0x000fe200078e0206 */
[----:B------:R-:W-:Y:S02]  /*2cb0*/  LEA R222, P4, R15, R141, 0x1 ;  /* 0x0000008d0fde7211 */ /* 0x000fe400078808ff */
[----:B------:R-:W-:Y:S01]  /*2cc0*/  LEA.HI.X.SX32 R233, R12, R31, 0x1, P5 ;  /* 0x0000001f0ce97211 */ /* 0x000fe200028f0eff */
[----:B------:R-:W-:Y:S01]  /*2cd0*/  IMAD R9, R35, 0x4, R8 ;  /* 0x0000000423097824 */ /* 0x000fe200078e0208 */
[----:B------:R-:W-:-:S02]  /*2ce0*/  LEA R224, P5, R14, R141, 0x1 ;  /* 0x0000008d0ee07211 */ /* 0x000fc400078a08ff */
[-C--:B------:R-:W-:Y:S01]  /*2cf0*/  LEA.HI.X.SX32 R223, R15, R31.reuse, 0x1, P4 ;  /* 0x0000001f0fdf7211 */ /* 0x080fe200020f0eff */
[C---:B------:R-:W-:Y:S01]  /*2d00*/  IMAD R11, R35.reuse, 0x4, R9 ;  /* 0x00000004230b7824 */ /* 0x040fe200078e0209 */
[----:B------:R-:W-:Y:S01]  /*2d10*/  LEA.HI.X.SX32 R225, R14, R31, 0x1, P5 ;  /* 0x0000001f0ee17211 */ /* 0x000fe200028f0eff */
[----:B------:R-:W-:Y:S01]  /*2d20*/  IMAD.MOV.U32 R14, RZ, RZ, -0x800000 ;  /* 0xff800000ff0e7424 */ /* 0x000fe200078e00ff */
[-C--:B------:R-:W-:Y:S01]  /*2d30*/  LEA R218, P5, R16, R141.reuse, 0x1 ;  /* 0x0000008d10da7211 */ /* 0x080fe200078a08ff */
[C---:B------:R-:W-:Y:S01]  /*2d40*/  IMAD R12, R35.reuse, 0x4, R11 ;  /* 0x00000004230c7824 */ /* 0x040fe200078e020b */
[----:B------:R-:W-:Y:S01]  /*2d50*/  LEA R216, P4, R10, R141, 0x1 ;  /* 0x0000008d0ad87211 */ /* 0x000fe200078808ff */
[----:B------:R-:W-:Y:S01]  /*2d60*/  IMAD.MOV.U32 R15, RZ, RZ, -0x800000 ;  /* 0xff800000ff0f7424 */ /* 0x000fe200078e00ff */
[----:B------:R-:W-:Y:S01]  /*2d70*/  LEA.HI.X.SX32 R219, R16, R31, 0x1, P5 ;  /* 0x0000001f10db7211 */ /* 0x000fe200028f0eff */
[----:B------:R-:W-:Y:S01]  /*2d80*/  IMAD R13, R35, 0x4, R12 ;  /* 0x00000004230d7824 */ /* 0x000fe200078e020c */
[----:B------:R-:W-:-:S02]  /*2d90*/  LEA R212, P5, R4, R141, 0x1 ;  /* 0x0000008d04d47211 */ /* 0x000fc400078a08ff */
[-C--:B------:R-:W-:Y:S02]  /*2da0*/  LEA.HI.X.SX32 R217, R10, R31.reuse, 0x1, P4 ;  /* 0x0000001f0ad97211 */ /* 0x080fe400020f0eff */
[----:B------:R-:W-:Y:S01]  /*2db0*/  LEA.HI.X.SX32 R213, R4, R31, 0x1, P5 ;  /* 0x0000001f04d57211 */ /* 0x000fe200028f0eff */
[C---:B------:R-:W-:Y:S01]  /*2dc0*/  IMAD R4, R35.reuse, 0x4, R13 ;  /* 0x0000000423047824 */ /* 0x040fe200078e020d */
[-C--:B------:R-:W-:Y:S02]  /*2dd0*/  LEA R208, P4, R6, R141.reuse, 0x1 ;  /* 0x0000008d06d07211 */ /* 0x080fe400078808ff */
[----:B------:R-:W-:Y:S02]  /*2de0*/  LEA R204, P5, R8, R141, 0x1 ;  /* 0x0000008d08cc7211 */ /* 0x000fe400078a08ff */
[----:B------:R-:W-:Y:S02]  /*2df0*/  LEA.HI.X.SX32 R209, R6, R31, 0x1, P4 ;  /* 0x0000001f06d17211 */ /* 0x000fe400020f0eff */
[----:B------:R-:W-:-:S02]  /*2e00*/  LEA R6, R35, R4, 0x2 ;  /* 0x0000000423067211 */ /* 0x000fc400078e10ff */
[----:B------:R-:W-:Y:S02]  /*2e10*/  LEA R188, P4, R9, R141, 0x1 ;  /* 0x0000008d09bc7211 */ /* 0x000fe400078808ff */
[----:B------:R-:W-:Y:S01]  /*2e20*/  LEA.HI.X.SX32 R205, R8, R31, 0x1, P5 ;  /* 0x0000001f08cd7211 */ /* 0x000fe200028f0eff */
[----:B------:R-:W-:Y:S01]  /*2e30*/  IMAD R8, R35, 0x4, R6 ;  /* 0x0000000423087824 */ /* 0x000fe200078e0206 */
[----:B------:R-:W-:Y:S02]  /*2e40*/  LEA R186, P5, R11, R141, 0x1 ;  /* 0x0000008d0bba7211 */ /* 0x000fe400078a08ff */
[----:B------:R-:W-:Y:S01]  /*2e50*/  LEA.HI.X.SX32 R189, R9, R31, 0x1, P4 ;  /* 0x0000001f09bd7211 */ /* 0x000fe200020f0eff */
[----:B------:R-:W-:Y:S01]  /*2e60*/  IMAD R9, R35, 0x4, R8 ;  /* 0x0000000423097824 */ /* 0x000fe200078e0208 */
[----:B------:R-:W-:Y:S02]  /*2e70*/  LEA R158, P4, R12, R141, 0x1 ;  /* 0x0000008d0c9e7211 */ /* 0x000fe400078808ff */
[----:B------:R-:W-:Y:S01]  /*2e80*/  LEA.HI.X.SX32 R187, R11, R31, 0x1, P5 ;  /* 0x0000001f0bbb7211 */ /* 0x000fe200028f0eff */
[----:B------:R-:W-:Y:S01]  /*2e90*/  IMAD R10, R35, 0x4, R9 ;  /* 0x00000004230a7824 */ /* 0x000fe200078e0209 */
[----:B------:R-:W-:-:S02]  /*2ea0*/  LEA R156, P5, R13, R141, 0x1 ;  /* 0x0000008d0d9c7211 */ /* 0x000fc400078a08ff */
[----:B------:R-:W-:Y:S01]  /*2eb0*/  LEA.HI.X.SX32 R159, R12, R31, 0x1, P4 ;  /* 0x0000001f0c9f7211 */ /* 0x000fe200020f0eff */
[----:B------:R-:W-:Y:S01]  /*2ec0*/  IMAD.IADD R12, R252, 0x1, R5 ;  /* 0x00000001fc0c7824 */ /* 0x000fe200078e0205 */
[----:B------:R-:W-:Y:S02]  /*2ed0*/  LEA R154, P4, R4, R141, 0x1 ;  /* 0x0000008d049a7211 */ /* 0x000fe400078808ff */
[----:B------:R-:W-:Y:S01]  /*2ee0*/  LEA.HI.X.SX32 R157, R13, R31, 0x1, P5 ;  /* 0x0000001f0d9d7211 */ /* 0x000fe200028f0eff */
[----:B------:R-:W-:Y:S01]  /*2ef0*/  IMAD.MOV.U32 R13, RZ, RZ, RZ ;  /* 0x000000ffff0d7224 */ /* 0x000fe200078e00ff */
[----:B------:R-:W-:Y:S02]  /*2f00*/  LEA R152, P5, R6, R141, 0x1 ;  /* 0x0000008d06987211 */ /* 0x000fe400078a08ff */
[-C--:B------:R-:W-:Y:S01]  /*2f10*/  LEA.HI.X.SX32 R155, R4, R31.reuse, 0x1, P4 ;  /* 0x0000001f049b7211 */ /* 0x080fe200020f0eff */
[----:B------:R-:W-:Y:S01]  /*2f20*/  IMAD R4, R35, 0x4, R10 ;  /* 0x0000000423047824 */ /* 0x000fe200078e020a */
[----:B------:R-:W-:-:S02]  /*2f30*/  LEA.HI.X.SX32 R153, R6, R31, 0x1, P5 ;  /* 0x0000001f06997211 */ /* 0x000fc400028f0eff */
[-C--:B------:R-:W-:Y:S01]  /*2f40*/  LEA R148, P5, R9, R141.reuse, 0x1 ;  /* 0x0000008d09947211 */ /* 0x080fe200078a08ff */
[----:B------:R-:W-:Y:S01]  /*2f50*/  IMAD R6, R35, 0x4, R4 ;  /* 0x0000000423067824 */ /* 0x000fe200078e0204 */
[----:B------:R-:W-:Y:S02]  /*2f60*/  LEA R150, P4, R8, R141, 0x1 ;  /* 0x0000008d08967211 */ /* 0x000fe400078808ff */
[----:B------:R-:W-:Y:S01]  /*2f70*/  LEA.HI.X.SX32 R149, R9, R31, 0x1, P5 ;  /* 0x0000001f09957211 */ /* 0x000fe200028f0eff */
[----:B------:R-:W-:Y:S01]  /*2f80*/  IMAD R9, R161, 0x3e, RZ ;  /* 0x0000003ea1097824 */ /* 0x000fe200078e02ff */
[----:B------:R-:W-:Y:S02]  /*2f90*/  LEA R142, P5, R6, R141, 0x1 ;  /* 0x0000008d068e7211 */ /* 0x000fe400078a08ff */
[----:B------:R-:W-:Y:S01]  /*2fa0*/  LEA.HI.X.SX32 R151, R8, R31, 0x1, P4 ;  /* 0x0000001f08977211 */ /* 0x000fe200020f0eff */
[----:B------:R-:W-:Y:S01]  /*2fb0*/  IMAD R8, R35, 0x4, R6 ;  /* 0x0000000423087824 */ /* 0x000fe200078e0206 */
[----:B------:R-:W-:-:S02]  /*2fc0*/  LEA R146, P4, R10, R141, 0x1 ;  /* 0x0000008d0a927211 */ /* 0x000fc400078808ff */
[----:B------:R-:W-:Y:S02]  /*2fd0*/  CS2R R34, SRZ ;  /* 0x0000000000227805 */ /* 0x000fe4000001ff00 */
[----:B------:R-:W-:Y:S02]  /*2fe0*/  LEA R144, P6, R4, R141, 0x1 ;  /* 0x0000008d04907211 */ /* 0x000fe400078c08ff */
[-C--:B------:R-:W-:Y:S02]  /*2ff0*/  LEA.HI.X.SX32 R143, R6, R31.reuse, 0x1, P5 ;  /* 0x0000001f068f7211 */ /* 0x080fe400028f0eff */
[-C--:B------:R-:W-:Y:S01]  /*3000*/  IADD3 RZ, P5, R7, R162.reuse, RZ ;  /* 0x000000a207ff7210 */ /* 0x080fe20007fbe0ff */
[----:B------:R-:W-:Y:S01]  /*3010*/  IMAD R7, R161, 0x3c, RZ ;  /* 0x0000003ca1077824 */ /* 0x000fe200078e02ff */
[-C--:B------:R-:W-:Y:S02]  /*3020*/  LEA.HI.X.SX32 R147, R10, R31.reuse, 0x1, P4 ;  /* 0x0000001f0a937211 */ /* 0x080fe400020f0eff */
[----:B------:R-:W-:Y:S01]  /*3030*/  LEA.HI.X.SX32 R145, R4, R31, 0x1, P6 ;  /* 0x0000001f04917211 */ /* 0x000fe200030f0eff */
[----:B------:R-:W-:Y:S01]  /*3040*/  IMAD.MOV.U32 R4, RZ, RZ, RZ ;  /* 0x000000ffff047224 */ /* 0x000fe200078e00ff */
[----:B------:R-:W-:Y:S01]  /*3050*/  IADD3 RZ, P4, R3, R162, RZ ;  /* 0x000000a203ff7210 */ /* 0x000fe20007f9e0ff */
[----:B------:R-:W-:Y:S01]  /*3060*/  IMAD R3, R161, 0x3a, RZ ;  /* 0x0000003aa1037824 */ /* 0x000fe200078e02ff */
[----:B------:R-:W-:-:S02]  /*3070*/  LEA R140, P6, R8, R141, 0x1 ;  /* 0x0000008d088c7211 */ /* 0x000fc400078c08ff */
[-C--:B------:R-:W-:Y:S02]  /*3080*/  IADD3 RZ, P1, R9, R162.reuse, RZ ;  /* 0x000000a209ff7210 */ /* 0x080fe40007f3e0ff */
[----:B------:R-:W-:Y:S02]  /*3090*/  IADD3 RZ, P2, R7, R162, RZ ;  /* 0x000000a207ff7210 */ /* 0x000fe40007f5e0ff */
[C---:B------:R-:W-:Y:S02]  /*30a0*/  LOP3.LUT R9, R5.reuse, 0x20, RZ, 0x3c, !PT ;  /* 0x0000002005097812 */ /* 0x040fe400078e3cff */
[C---:B------:R-:W-:Y:S02]  /*30b0*/  LOP3.LUT R11, R5.reuse, 0x10, RZ, 0x3c, !PT ;  /* 0x00000010050b7812 */ /* 0x040fe400078e3cff */
[C---:B------:R-:W-:Y:S01]  /*30c0*/  LOP3.LUT R7, R5.reuse, 0x30, RZ, 0x3c, !PT ;  /* 0x0000003005077812 */ /* 0x040fe200078e3cff */
[C---:B------:R-:W-:Y:S01]  /*30d0*/  IMAD.IADD R10, R252.reuse, 0x1, R9 ;  /* 0x00000001fc0a7824 */ /* 0x040fe200078e0209 */
[C---:B0-----:R-:W-:Y:S01]  /*30e0*/  LOP3.LUT R19, R5.reuse, 0x40, RZ, 0x3c, !PT ;  /* 0x0000004005137812 */ /* 0x041fe200078e3cff */
[C---:B------:R-:W-:Y:S01]  /*30f0*/  IMAD.IADD R11, R252.reuse, 0x1, R11 ;  /* 0x00000001fc0b7824 */ /* 0x040fe200078e020b */
[----:B------:R-:W-:Y:S01]  /*3100*/  LOP3.LUT R21, R5, 0x50, RZ, 0x3c, !PT ;  /* 0x0000005005157812 */ /* 0x000fe200078e3cff */
[----:B------:R-:W-:Y:S01]  /*3110*/  IMAD.IADD R9, R252, 0x1, R7 ;  /* 0x00000001fc097824 */ /* 0x000fe200078e0207 */
[----:B------:R-:W-:-:S02]  /*3120*/  LEA.HI.X.SX32 R141, R8, R31, 0x1, P6 ;  /* 0x0000001f088d7211 */ /* 0x000fc400030f0eff */
[----:B------:R-:W-:Y:S02]  /*3130*/  CS2R R30, SRZ ;  /* 0x00000000001e7805 */ /* 0x000fe4000001ff00 */
[----:B------:R-:W-:Y:S01]  /*3140*/  LOP3.LUT R5, R5, 0x70, RZ, 0x3c, !PT ;  /* 0x0000007005057812 */ /* 0x000fe200078e3cff */
[C---:B------:R-:W-:Y:S01]  /*3150*/  IMAD.IADD R8, R252.reuse, 0x1, R19 ;  /* 0x00000001fc087824 */ /* 0x040fe200078e0213 */
[----:B------:R-:W-:Y:S01]  /*3160*/  IADD3 RZ, P6, R3, R162, RZ ;  /* 0x000000a203ff7210 */ /* 0x000fe20007fde0ff */
[----:B------:R-:W-:Y:S01]  /*3170*/  IMAD.MOV.U32 R3, RZ, RZ, RZ ;  /* 0x000000ffff037224 */ /* 0x000fe200078e00ff */
[----:B------:R-:W-:Y:S01]  /*3180*/  MOV R16, 0x3f800000 ;  /* 0x3f80000000107802 */ /* 0x000fe20000000f00 */
[C---:B------:R-:W-:Y:S01]  /*3190*/  IMAD.IADD R7, R252.reuse, 0x1, R21 ;  /* 0x00000001fc077824 */ /* 0x040fe200078e0215 */
[C---:B------:R-:W-:Y:S01]  /*31a0*/  IADD3 R6, R252.reuse, R23, RZ ;  /* 0x00000017fc067210 */ /* 0x040fe20007ffe0ff */
[----:B------:R-:W-:Y:S01]  /*31b0*/  IMAD.IADD R5, R252, 0x1, R5 ;  /* 0x00000001fc057824 */ /* 0x000fe200078e0205 */
[----:B------:R-:W-:-:S02]  /*31c0*/  LEA.HI.X.SX32 R131, R131, R163, 0x1, P4 ;  /* 0x000000a383837211 */ /* 0x000fc400020f0eff */
[-C--:B------:R-:W-:Y:S02]  /*31d0*/  LEA.HI.X.SX32 R129, R129, R163.reuse, 0x1, P5 ;  /* 0x000000a381817211 */ /* 0x080fe400028f0eff */
[-C--:B------:R-:W-:Y:S02]  /*31e0*/  LEA.HI.X.SX32 R127, R127, R163.reuse, 0x1, P6 ;  /* 0x000000a37f7f7211 */ /* 0x080fe400030f0eff */
[-C--:B------:R-:W-:Y:S02]  /*31f0*/  LEA.HI.X.SX32 R125, R125, R163.reuse, 0x1, P2 ;  /* 0x000000a37d7d7211 */ /* 0x080fe400010f0eff */
[----:B------:R-:W-:-:S07]  /*3200*/  LEA.HI.X.SX32 R123, R123, R163, 0x1, P1 ;  /* 0x000000a37b7b7211 */ /* 0x000fce00008f0eff */
.L_x_1:
[C---:B------:R-:W-:Y:S01]  /*3210*/  IMAD.SHL.U32 R88, R161.reuse, 0x4, RZ ;  /* 0x00000004a1587824 */ /* 0x040fe200078e00ff */
[CC--:B------:R-:W-:Y:S01]  /*3220*/  LEA R90, P1, R161.reuse, R162.reuse, 0x3 ;  /* 0x000000a2a15a7211 */ /* 0x0c0fe200078218ff */
[C---:B------:R-:W-:Y:S01]  /*3230*/  IMAD.SHL.U32 R89, R161.reuse, 0x8, RZ ;  /* 0x00000008a1597824 */ /* 0x040fe200078e00ff */
[CC--:B------:R-:W-:Y:S01]  /*3240*/  LEA R92, P2, R161.reuse, R162.reuse, 0x4 ;  /* 0x000000a2a15c7211 */ /* 0x0c0fe200078420ff */
[C---:B------:R-:W-:Y:S01]  /*3250*/  IMAD.SHL.U32 R108, R161.reuse, 0x2, RZ ;  /* 0x00000002a16c7824 */ /* 0x040fe200078e00ff */
[----:B------:R-:W-:Y:S01]  /*3260*/  LEA R94, P0, R161, R162, 0x2 ;  /* 0x000000a2a15e7211 */ /* 0x000fe200078010ff */
[----:B------:R-:W2:Y:S01]  /*3270*/  LDL.64 R210, [R1+0xe8] ;  /* 0x0000e80001d27983 */ /* 0x000ea20000100a00 */
[-C--:B------:R-:W-:Y:S02]  /*3280*/  LEA.HI.X.SX32 R91, R88, R163.reuse, 0x1, P1 ;  /* 0x000000a3585b7211 */ /* 0x080fe400008f0eff */
[-C--:B------:R-:W-:Y:S01]  /*3290*/  LEA.HI.X.SX32 R93, R89, R163.reuse, 0x1, P2 ;  /* 0x000000a3595d7211 */ /* 0x080fe200010f0eff */
[----:B------:R-:W3:Y:S01]  /*32a0*/  LDL.64 R242, [R1+0x128] ;  /* 0x0001280001f27983 */ /* 0x000ee20000100a00 */
[----:B------:R-:W-:Y:S01]  /*32b0*/  LEA.HI.X.SX32 R95, R108, R163, 0x1, P0 ;  /* 0x000000a36c5f7211 */ /* 0x000fe200000f0eff */
[----:B------:R-:W-:-:S02]  /*32c0*/  IMAD.WIDE R90, R13, 0x2, R90 ;  /* 0x000000020d5a7825 */ /* 0x000fc400078e025a */
[----:B------:R-:W4:Y:S02]  /*32d0*/  LDL.64 R240, [R1+0x118] ;  /* 0x0001180001f07983 */ /* 0x000f240000100a00 */
[C---:B------:R-:W-:Y:S02]  /*32e0*/  IMAD.WIDE R88, R13.reuse, 0x2, R162 ;  /* 0x000000020d587825 */ /* 0x040fe400078e02a2 */
[----:B------:R-:W5:Y:S02]  /*32f0*/  LDG.E.U16 R90, desc[UR4][R90.64] ;  /* 0x000000045a5a7981 */ /* 0x000f64000c1e1500 */
[C---:B------:R-:W-:Y:S02]  /*3300*/  IMAD.WIDE R92, R13.reuse, 0x2, R92 ;  /* 0x000000020d5c7825 */ /* 0x040fe400078e025c */
[----:B------:R-:W2:Y:S02]  /*3310*/  LDG.E.U16 R88, desc[UR4][R88.64] ;  /* 0x0000000458587981 */ /* 0x000ea4000c1e1500 */
[----:B------:R-:W-:-:S02]  /*3320*/  IMAD.WIDE R94, R13, 0x2, R94 ;  /* 0x000000020d5e7825 */ /* 0x000fc400078e025e */
[----:B------:R-:W3:Y:S04]  /*3330*/  LDL.64 R234, [R1+0x120] ;  /* 0x0001200001ea7983 */ /* 0x000ee80000100a00 */
[----:B------:R0:W4:Y:S01]  /*3340*/  LDG.E.U16 R91, desc[UR4][R92.64] ;  /* 0x000000045c5b7981 */ /* 0x000122000c1e1500 */
[C---:B------:R-:W-:Y:S01]  /*3350*/  IMAD R199, R161.reuse, 0x2e, RZ ;  /* 0x0000002ea1c77824 */ /* 0x040fe200078e02ff */
[CC--:B------:R-:W-:Y:S02]  /*3360*/  LEA R100, P1, R161.reuse, R162.reuse, 0x6 ;  /* 0x000000a2a1647211 */ /* 0x0c0fe400078230ff */
[----:B------:R1:W5:Y:S04]  /*3370*/  LDG.E.U16 R89, desc[UR4][R94.64] ;  /* 0x000000045e597981 */ /* 0x000368000c1e1500 */
[----:B------:R-:W3:Y:S01]  /*3380*/  LDL.64 R236, [R1+0x130] ;  /* 0x0001300001ec7983 */ /* 0x000ee20000100a00 */
[C---:B0-----:R-:W-:Y:S01]  /*3390*/  IMAD.SHL.U32 R93, R161.reuse, 0x10, RZ ;  /* 0x00000010a15d7824 */ /* 0x041fe200078e00ff */
[----:B------:R-:W-:-:S02]  /*33a0*/  LEA R92, P0, R161, R162, 0x5 ;  /* 0x000000a2a15c7211 */ /* 0x000fc400078028ff */
[----:B------:R-:W3:Y:S01]  /*33b0*/  LDL.64 R230, [R1+0x110] ;  /* 0x0001100001e67983 */ /* 0x000ee20000100a00 */
[----:B-1----:R-:W-:Y:S01]  /*33c0*/  IMAD.SHL.U32 R94, R161, 0x20, RZ ;  /* 0x00000020a15e7824 */ /* 0x002fe200078e00ff */
[-C--:B------:R-:W-:Y:S01]  /*33d0*/  LEA.HI.X.SX32 R93, R93, R163.reuse, 0x1, P0 ;  /* 0x000000a35d5d7211 */ /* 0x080fe200000f0eff */
[----:B------:R-:W-:Y:S01]  /*33e0*/  IMAD R192, R161, 0x30, RZ ;  /* 0x00000030a1c07824 */ /* 0x000fe200078e02ff */
[----:B------:R-:W-:Y:S01]  /*33f0*/  IADD3 R138, R199, R162, RZ ;  /* 0x000000a2c78a7210 */ /* 0x000fe20007ffe0ff */
[----:B------:R-:W3:Y:S01]  /*3400*/  LDL.64 R220, [R1+0xf8] ;  /* 0x0000f80001dc7983 */ /* 0x000ee20000100a00 */
[----:B------:R-:W-:Y:S01]  /*3410*/  LEA.HI.X.SX32 R101, R94, R163, 0x1, P1 ;  /* 0x000000a35e657211 */ /* 0x000fe200008f0eff */
[----:B------:R-:W-:Y:S02]  /*3420*/  IMAD R194, R161, 0x32, RZ ;  /* 0x00000032a1c27824 */ /* 0x000fe400078e02ff */
[----:B------:R-:W-:Y:S01]  /*3430*/  IMAD.IADD R136, R192, 0x1, R162 ;  /* 0x00000001c0887824 */ /* 0x000fe200078e02a2 */
[----:B------:R-:W3:Y:S01]  /*3440*/  LDL.64 R214, [R1+0xf0] ;  /* 0x0000f00001d67983 */ /* 0x000ee20000100a00 */
[----:B------:R-:W-:-:S03]  /*3450*/  IMAD.WIDE R92, R13, 0x2, R92 ;  /* 0x000000020d5c7825 */ /* 0x000fc600078e025c */
[----:B------:R-:W3:Y:S01]  /*3460*/  LDL.64 R206, [R1+0xe0] ;  /* 0x0000e00001ce7983 */ /* 0x000ee20000100a00 */
[C---:B------:R-:W-:Y:S02]  /*3470*/  IMAD R122, R161.reuse, 0x3a, RZ ;  /* 0x0000003aa17a7824 */ /* 0x040fe400078e02ff */
[C---:B------:R-:W-:Y:S01]  /*3480*/  IMAD R197, R161.reuse, 0x3c, RZ ;  /* 0x0000003ca1c57824 */ /* 0x040fe200078e02ff */
[----:B------:R-:W5:Y:S01]  /*3490*/  LDG.E.U16 R92, desc[UR4][R92.64] ;  /* 0x000000045c5c7981 */ /* 0x000f62000c1e1500 */
[----:B------:R-:W-:Y:S02]  /*34a0*/  IMAD R198, R161, 0x34, RZ ;  /* 0x00000034a1c67824 */ /* 0x000fe400078e02ff */
[----:B------:R-:W-:Y:S01]  /*34b0*/  IMAD.WIDE R100, R13, 0x2, R100 ;  /* 0x000000020d647825 */ /* 0x000fe200078e0264 */
[----:B------:R-:W-:Y:S01]  /*34c0*/  IADD3 R124, R197, R162, RZ ;  /* 0x000000a2c57c7210 */ /* 0x000fe20007ffe0ff */
[----:B------:R-:W3:Y:S02]  /*34d0*/  LDL.64 R238, [R1+0x108] ;  /* 0x0001080001ee7983 */ /* 0x000ee40000100a00 */
[----:B------:R-:W-:-:S02]  /*34e0*/  IMAD.WIDE R94, R13, 0x2, R138 ;  /* 0x000000020d5e7825 */ /* 0x000fc400078e028a */
[----:B------:R-:W3:Y:S02]  /*34f0*/  LDL.64 R226, [R1+0x100] ;  /* 0x0001000001e27983 */ /* 0x000ee40000100a00 */
[----:B------:R-:W-:Y:S02]  /*3500*/  IMAD R177, R161, 0x36, RZ ;  /* 0x00000036a1b17824 */ /* 0x000fe400078e02ff */
[----:B------:R-:W-:Y:S01]  /*3510*/  IMAD.IADD R134, R194, 0x1, R162 ;  /* 0x00000001c2867824 */ /* 0x000fe200078e02a2 */
[----:B------:R0:W3:Y:S01]  /*3520*/  LDG.E.U16 R93, desc[UR4][R100.64] ;  /* 0x00000004645d7981 */ /* 0x0000e2000c1e1500 */
[----:B------:R-:W-:-:S03]  /*3530*/  IMAD.WIDE R98, R13, 0x2, R136 ;  /* 0x000000020d627825 */ /* 0x000fc600078e0288 */
[----:B------:R-:W3:Y:S01]  /*3540*/  LDG.E.U16 R94, desc[UR4][R94.64] ;  /* 0x000000045e5e7981 */ /* 0x000ee2000c1e1500 */
[----:B------:R-:W-:Y:S02]  /*3550*/  IMAD R193, R161, 0x38, RZ ;  /* 0x00000038a1c17824 */ /* 0x000fe400078e02ff */
[--C-:B------:R-:W-:Y:S02]  /*3560*/  IMAD.IADD R126, R122, 0x1, R162.reuse ;  /* 0x000000017a7e7824 */ /* 0x100fe400078e02a2 */
[--C-:B------:R-:W-:Y:S02]  /*3570*/  IMAD.IADD R132, R198, 0x1, R162.reuse ;  /* 0x00000001c6847824 */ /* 0x100fe400078e02a2 */
[----:B------:R-:W-:Y:S02]  /*3580*/  IMAD.IADD R130, R177, 0x1, R162 ;  /* 0x00000001b1827824 */ /* 0x000fe400078e02a2 */
[----:B------:R-:W-:Y:S01]  /*3590*/  IMAD.WIDE R96, R13, 0x2, R134 ;  /* 0x000000020d607825 */ /* 0x000fe200078e0286 */
[----:B------:R1:W3:Y:S03]  /*35a0*/  LDG.E.U16 R95, desc[UR4][R98.64] ;  /* 0x00000004625f7981 */ /* 0x0002e6000c1e1500 */
[----:B------:R-:W-:-:S02]  /*35b0*/  IMAD.IADD R128, R193, 0x1, R162 ;  /* 0x00000001c1807824 */ /* 0x000fc400078e02a2 */
[C---:B0-----:R-:W-:Y:S01]  /*35c0*/  IMAD.WIDE R100, R13.reuse, 0x2, R126 ;  /* 0x000000020d647825 */ /* 0x041fe200078e027e */
[----:B------:R-:W3:Y:S03]  /*35d0*/  LDG.E.U16 R96, desc[UR4][R96.64] ;  /* 0x0000000460607981 */ /* 0x000ee6000c1e1500 */
[C---:B------:R-:W-:Y:S02]  /*35e0*/  IMAD.WIDE R106, R13.reuse, 0x2, R132 ;  /* 0x000000020d6a7825 */ /* 0x040fe400078e0284 */
[----:B------:R-:W3:Y:S02]  /*35f0*/  LDG.E.U16 R100, desc[UR4][R100.64] ;  /* 0x0000000464647981 */ /* 0x000ee4000c1e1500 */
[C---:B-1----:R-:W-:Y:S02]  /*3600*/  IMAD.WIDE R98, R13.reuse, 0x2, R130 ;  /* 0x000000020d627825 */ /* 0x042fe400078e0282 */
[----:B------:R0:W3:Y:S02]  /*3610*/  LDG.E.U16 R97, desc[UR4][R106.64] ;  /* 0x000000046a617981 */ /* 0x0000e4000c1e1500 */
[----:B------:R-:W-:-:S02]  /*3620*/  IMAD.WIDE R102, R13, 0x2, R124 ;  /* 0x000000020d667825 */ /* 0x000fc400078e027c */
[----:B------:R-:W3:Y:S02]  /*3630*/  LDG.E.U16 R98, desc[UR4][R98.64] ;  /* 0x0000000462627981 */ /* 0x000ee4000c1e1500 */
[----:B------:R-:W-:Y:S02]  /*3640*/  IMAD.WIDE R104, R13, 0x2, R128 ;  /* 0x000000020d687825 */ /* 0x000fe400078e0280 */
[----:B------:R1:W3:Y:S02]  /*3650*/  LDG.E.U16 R101, desc[UR4][R102.64] ;  /* 0x0000000466657981 */ /* 0x0002e4000c1e1500 */
[C---:B------:R-:W-:Y:S02]  /*3660*/  IMAD R110, R161.reuse, 0x42, RZ ;  /* 0x00000042a16e7824 */ /* 0x040fe400078e02ff */
[C---:B0-----:R-:W-:Y:S02]  /*3670*/  IMAD R107, R161.reuse, 0x22, RZ ;  /* 0x00000022a16b7824 */ /* 0x041fe400078e02ff */
[C---:B------:R-:W-:Y:S01]  /*3680*/  IMAD R106, R161.reuse, 0x46, RZ ;  /* 0x00000046a16a7824 */ /* 0x040fe200078e02ff */
[----:B------:R0:W3:Y:S01]  /*3690*/  LDG.E.U16 R99, desc[UR4][R104.64] ;  /* 0x0000000468637981 */ /* 0x0000e2000c1e1500 */
[----:B------:R-:W-:-:S02]  /*36a0*/  IMAD R109, R161, 0x11, RZ ;  /* 0x00000011a16d7824 */ /* 0x000fc400078e02ff */
[C---:B-1----:R-:W-:Y:S01]  /*36b0*/  IMAD R103, R161.reuse, 0x44, RZ ;  /* 0x00000044a1677824 */ /* 0x042fe200078e02ff */
[-C--:B------:R-:W-:Y:S01]  /*36c0*/  IADD3 R110, P0, R110, R162.reuse, RZ ;  /* 0x000000a26e6e7210 */ /* 0x080fe20007f1e0ff */
[C---:B------:R-:W-:Y:S01]  /*36d0*/  IMAD R112, R161.reuse, 0x23, RZ ;  /* 0x00000023a1707824 */ /* 0x040fe200078e02ff */
[-C--:B------:R-:W-:Y:S01]  /*36e0*/  IADD3 R102, P3, R108, R162.reuse, RZ ;  /* 0x000000a26c667210 */ /* 0x080fe20007f7e0ff */
[----:B0-----:R-:W-:Y:S01]  /*36f0*/  IMAD R105, R161, 0x21, RZ ;  /* 0x00000021a1697824 */ /* 0x001fe200078e02ff */
[-C--:B------:R-:W-:Y:S02]  /*3700*/  IADD3 R104, P4, R107, R162.reuse, RZ ;  /* 0x000000a26b687210 */ /* 0x080fe40007f9e0ff */
[-C--:B------:R-:W-:Y:S02]  /*3710*/  IADD3 R108, P1, R103, R162.reuse, RZ ;  /* 0x000000a2676c7210 */ /* 0x080fe40007f3e0ff */
[----:B------:R-:W-:Y:S02]  /*3720*/  IADD3 R106, P2, R106, R162, RZ ;  /* 0x000000a26a6a7210 */ /* 0x000fe40007f5e0ff */
[----:B------:R-:W-:-:S02]  /*3730*/  LEA.HI.X.SX32 R111, R105, R163, 0x1, P0 ;  /* 0x000000a3696f7211 */ /* 0x000fc400000f0eff */
[-C--:B------:R-:W-:Y:S02]  /*3740*/  LEA.HI.X.SX32 R103, R161, R163.reuse, 0x1, P3 ;  /* 0x000000a3a1677211 */ /* 0x080fe400018f0eff */
[-C--:B------:R-:W-:Y:S02]  /*3750*/  LEA.HI.X.SX32 R105, R109, R163.reuse, 0x1, P4 ;  /* 0x000000a36d697211 */ /* 0x080fe400020f0eff */
[-C--:B------:R-:W-:Y:S02]  /*3760*/  LEA.HI.X.SX32 R109, R107, R163.reuse, 0x1, P1 ;  /* 0x000000a36b6d7211 */ /* 0x080fe400008f0eff */
[----:B------:R-:W-:Y:S01]  /*3770*/  LEA.HI.X.SX32 R107, R112, R163, 0x1, P2 ;  /* 0x000000a3706b7211 */ /* 0x000fe200010f0eff */
[----:B------:R-:W-:-:S04]  /*3780*/  IMAD.WIDE R102, R13, 0x2, R102 ;  /* 0x000000020d667825 */ /* 0x000fc800078e0266 */
[C---:B------:R-:W-:Y:S02]  /*3790*/  IMAD.WIDE R110, R13.reuse, 0x2, R110 ;  /* 0x000000020d6e7825 */ /* 0x040fe400078e026e */
[----:B------:R-:W3:Y:S02]  /*37a0*/  LDG.E.U16 R102, desc[UR4][R102.64] ;  /* 0x0000000466667981 */ /* 0x000ee4000c1e1500 */
[----:B------:R-:W-:-:S04]  /*37b0*/  IMAD.WIDE R106, R13, 0x2, R106 ;  /* 0x000000020d6a7825 */ /* 0x000fc800078e026a */
[C---:B------:R-:W-:Y:S02]  /*37c0*/  IMAD.WIDE R104, R13.reuse, 0x2, R104 ;  /* 0x000000020d687825 */ /* 0x040fe400078e0268 */
[----:B------:R0:W3:Y:S02]  /*37d0*/  LDG.E.U16 R106, desc[UR4][R106.64] ;  /* 0x000000046a6a7981 */ /* 0x0000e4000c1e1500 */
[----:B------:R-:W-:Y:S02]  /*37e0*/  IMAD.WIDE R108, R13, 0x2, R108 ;  /* 0x000000020d6c7825 */ /* 0x000fe400078e026c */
[----:B------:R1:W3:Y:S02]  /*37f0*/  LDG.E.U16 R103, desc[UR4][R110.64] ;  /* 0x000000046e677981 */ /* 0x0002e4000c1e1500 */
[C---:B------:R-:W-:Y:S02]  /*3800*/  IMAD R114, R161.reuse, 0x48, RZ ;  /* 0x00000048a1727824 */ /* 0x040fe400078e02ff */
[C---:B------:R-:W-:Y:S01]  /*3810*/  IMAD R119, R161.reuse, 0x26, RZ ;  /* 0x00000026a1777824 */ /* 0x040fe200078e02ff */
[----:B------:R-:W3:Y:S01]  /*3820*/  LDG.E.U16 R104, desc[UR4][R104.64] ;  /* 0x0000000468687981 */ /* 0x000ee2000c1e1500 */
[----:B0-----:R-:W-:-:S02]  /*3830*/  IMAD R107, R161, 0x12, RZ ;  /* 0x00000012a16b7824 */ /* 0x001fc400078e02ff */
[C---:B-1----:R-:W-:Y:S02]  /*3840*/  IMAD R110, R161.reuse, 0x4a, RZ ;  /* 0x0000004aa16e7824 */ /* 0x042fe400078e02ff */
[C---:B------:R-:W-:Y:S01]  /*3850*/  IMAD R111, R161.reuse, 0x24, RZ ;  /* 0x00000024a16f7824 */ /* 0x040fe200078e02ff */
[-C--:B------:R-:W-:Y:S01]  /*3860*/  IADD3 R114, P0, R114, R162.reuse, RZ ;  /* 0x000000a272727210 */ /* 0x080fe20007f1e0ff */
[C---:B------:R-:W-:Y:S01]  /*3870*/  IMAD R113, R161.reuse, 0x25, RZ ;  /* 0x00000025a1717824 */ /* 0x040fe200078e02ff */
[----:B------:R0:W3:Y:S01]  /*3880*/  LDG.E.U16 R105, desc[UR4][R108.64] ;  /* 0x000000046c697981 */ /* 0x0000e2000c1e1500 */
[-C--:B------:R-:W-:Y:S01]  /*3890*/  IADD3 R110, P1, R110, R162.reuse, RZ ;  /* 0x000000a26e6e7210 */ /* 0x080fe20007f3e0ff */
[----:B------:R-:W-:Y:S01]  /*38a0*/  IMAD R118, R161, 0x13, RZ ;  /* 0x00000013a1767824 */ /* 0x000fe200078e02ff */
[-C--:B------:R-:W-:Y:S02]  /*38b0*/  IADD3 R116, P2, R107, R162.reuse, RZ ;  /* 0x000000a26b747210 */ /* 0x080fe40007f5e0ff */
[----:B------:R-:W-:-:S02]  /*38c0*/  IADD3 R112, P4, R119, R162, RZ ;  /* 0x000000a277707210 */ /* 0x000fc40007f9e0ff */
[-C--:B------:R-:W-:Y:S01]  /*38d0*/  LEA.HI.X.SX32 R115, R111, R163.reuse, 0x1, P0 ;  /* 0x000000a36f737211 */ /* 0x080fe200000f0eff */
[----:B0-----:R-:W-:Y:S01]  /*38e0*/  IMAD R109, R161, 0x9, RZ ;  /* 0x00000009a16d7824 */ /* 0x001fe200078e02ff */
[----:B------:R-:W-:Y:S02]  /*38f0*/  IADD3 R108, P3, R111, R162, RZ ;  /* 0x000000a26f6c7210 */ /* 0x000fe40007f7e0ff */
[-C--:B------:R-:W-:Y:S02]  /*3900*/  LEA.HI.X.SX32 R111, R113, R163.reuse, 0x1, P1 ;  /* 0x000000a3716f7211 */ /* 0x080fe400008f0eff */
[-C--:B------:R-:W-:Y:S02]  /*3910*/  LEA.HI.X.SX32 R117, R109, R163.reuse, 0x1, P2 ;  /* 0x000000a36d757211 */ /* 0x080fe400010f0eff */
[-C--:B------:R-:W-:Y:S02]  /*3920*/  LEA.HI.X.SX32 R109, R107, R163.reuse, 0x1, P3 ;  /* 0x000000a36b6d7211 */ /* 0x080fe400018f0eff */
[----:B------:R-:W-:Y:S01]  /*3930*/  LEA.HI.X.SX32 R113, R118, R163, 0x1, P4 ;  /* 0x000000a376717211 */ /* 0x000fe200020f0eff */
[----:B------:R-:W-:-:S04]  /*3940*/  IMAD.WIDE R110, R13, 0x2, R110 ;  /* 0x000000020d6e7825 */ /* 0x000fc800078e026e */
[C---:B------:R-:W-:Y:S02]  /*3950*/  IMAD.WIDE R108, R13.reuse, 0x2, R108 ;  /* 0x000000020d6c7825 */ /* 0x040fe400078e026c */
[----:B------:R-:W3:Y:S02]  /*3960*/  LDG.E.U16 R110, desc[UR4][R110.64] ;  /* 0x000000046e6e7981 */ /* 0x000ee4000c1e1500 */
[C---:B------:R-:W-:Y:S02]  /*3970*/  IMAD.WIDE R112, R13.reuse, 0x2, R112 ;  /* 0x000000020d707825 */ /* 0x040fe400078e0270 */
[----:B------:R-:W3:Y:S02]  /*3980*/  LDG.E.U16 R108, desc[UR4][R108.64] ;  /* 0x000000046c6c7981 */ /* 0x000ee4000c1e1500 */
[C---:B------:R-:W-:Y:S02]  /*3990*/  IMAD.WIDE R114, R13.reuse, 0x2, R114 ;  /* 0x000000020d727825 */ /* 0x040fe400078e0272 */
[----:B------:R0:W3:Y:S02]  /*39a0*/  LDG.E.U16 R111, desc[UR4][R112.64] ;  /* 0x00000004706f7981 */ /* 0x0000e4000c1e1500 */
[----:B------:R-:W-:-:S02]  /*39b0*/  IMAD.WIDE R116, R13, 0x2, R116 ;  /* 0x000000020d747825 */ /* 0x000fc400078e0274 */
[----:B------:R1:W3:Y:S02]  /*39c0*/  LDG.E.U16 R109, desc[UR4][R114.64] ;  /* 0x00000004726d7981 */ /* 0x0002e4000c1e1500 */
[C---:B------:R-:W-:Y:S02]  /*39d0*/  IMAD R160, R161.reuse, 0x14, RZ ;  /* 0x00000014a1a07824 */ /* 0x040fe400078e02ff */
[C---:B------:R-:W-:Y:S01]  /*39e0*/  IMAD R166, R161.reuse, 0x28, RZ ;  /* 0x00000028a1a67824 */ /* 0x040fe200078e02ff */
[----:B------:R1:W3:Y:S01]  /*39f0*/  LDG.E.U16 R107, desc[UR4][R116.64] ;  /* 0x00000004746b7981 */ /* 0x0002e2000c1e1500 */
[C---:B0-----:R-:W-:Y:S02]  /*3a00*/  IMAD R112, R161.reuse, 0x4c, RZ ;  /* 0x0000004ca1707824 */ /* 0x041fe400078e02ff */
[----:B-1----:R-:W-:-:S03]  /*3a10*/  IMAD R115, R161, 0xa, RZ ;  /* 0x0000000aa1737824 */ /* 0x002fc600078e02ff */
[-C--:B------:R-:W-:Y:S01]  /*3a20*/  IADD3 R112, P0, R112, R162.reuse, RZ ;  /* 0x000000a270707210 */ /* 0x080fe20007f1e0ff */
[----:B------:R-:W-:Y:S01]  /*3a30*/  IMAD R117, R161, 0x5, RZ ;  /* 0x00000005a1757824 */ /* 0x000fe200078e02ff */
[-C--:B------:R-:W-:Y:S01]  /*3a40*/  IADD3 R164, P2, R115, R162.reuse, RZ ;  /* 0x000000a273a47210 */ /* 0x080fe20007f5e0ff */
[----:B------:R-:W-:Y:S01]  /*3a50*/  IMAD R116, R161, 0x50, RZ ;  /* 0x00000050a1747824 */ /* 0x000fe200078e02ff */
[-C--:B------:R-:W-:Y:S02]  /*3a60*/  IADD3 R114, P3, R160, R162.reuse, RZ ;  /* 0x000000a2a0727210 */ /* 0x080fe40007f7e0ff */
[-C--:B------:R-:W-:Y:S02]  /*3a70*/  LEA.HI.X.SX32 R113, R119, R163.reuse, 0x1, P0 ;  /* 0x000000a377717211 */ /* 0x080fe400000f0eff */
[----:B------:R-:W-:Y:S02]  /*3a80*/  IADD3 R118, P4, R166, R162, RZ ;  /* 0x000000a2a6767210 */ /* 0x000fe40007f9e0ff */
[----:B------:R-:W-:-:S02]  /*3a90*/  LEA.HI.X.SX32 R165, R117, R163, 0x1, P2 ;  /* 0x000000a375a57211 */ /* 0x000fc400010f0eff */
[-C--:B------:R-:W-:Y:S01]  /*3aa0*/  LEA.HI.X.SX32 R115, R115, R163.reuse, 0x1, P3 ;  /* 0x000000a373737211 */ /* 0x080fe200018f0eff */
[C---:B------:R-:W-:Y:S01]  /*3ab0*/  IMAD.WIDE R112, R13.reuse, 0x2, R112 ;  /* 0x000000020d707825 */ /* 0x040fe200078e0270 */
[----:B------:R-:W-:Y:S02]  /*3ac0*/  IADD3 R116, P1, R116, R162, RZ ;  /* 0x000000a274747210 */ /* 0x000fe40007f3e0ff */
[-C--:B------:R-:W-:Y:S01]  /*3ad0*/  LEA.HI.X.SX32 R119, R160, R163.reuse, 0x1, P4 ;  /* 0x000000a3a0777211 */ /* 0x080fe200020f0eff */
[C---:B------:R-:W-:Y:S01]  /*3ae0*/  IMAD.WIDE R164, R13.reuse, 0x2, R164 ;  /* 0x000000020da47825 */ /* 0x040fe200078e02a4 */
[----:B------:R-:W-:Y:S01]  /*3af0*/  LEA.HI.X.SX32 R117, R166, R163, 0x1, P1 ;  /* 0x000000a3a6757211 */ /* 0x000fe200008f0eff */
[----:B------:R-:W3:Y:S02]  /*3b00*/  LDG.E.U16 R112, desc[UR4][R112.64] ;  /* 0x0000000470707981 */ /* 0x000ee4000c1e1500 */
[----:B------:R-:W-:-:S04]  /*3b10*/  IMAD.WIDE R114, R13, 0x2, R114 ;  /* 0x000000020d727825 */ /* 0x000fc800078e0272 */
[----:B------:R-:W-:Y:S02]  /*3b20*/  IMAD R166, R161, 0x56, RZ ;  /* 0x00000056a1a67824 */ /* 0x000fe400078e02ff */
[----:B------:R-:W-:Y:S01]  /*3b30*/  IMAD.WIDE R118, R13, 0x2, R118 ;  /* 0x000000020d767825 */ /* 0x000fe200078e0276 */
[----:B------:R-:W3:Y:S03]  /*3b40*/  LDG.E.U16 R114, desc[UR4][R114.64] ;  /* 0x0000000472727981 */ /* 0x000ee6000c1e1500 */
[C---:B------:R-:W-:Y:S01]  /*3b50*/  IMAD R173, R161.reuse, 0x16, RZ ;  /* 0x00000016a1ad7824 */ /* 0x040fe200078e02ff */
[----:B------:R0:W3:Y:S01]  /*3b60*/  LDG.E.U16 R113, desc[UR4][R164.64] ;  /* 0x00000004a4717981 */ /* 0x0000e2000c1e1500 */
[----:B------:R-:W-:Y:S01]  /*3b70*/  IMAD R160, R161, 0x2a, RZ ;  /* 0x0000002aa1a07824 */ /* 0x000fe200078e02ff */
[----:B------:R-:W-:Y:S01]  /*3b80*/  IADD3 R166, P2, R166, R162, RZ ;  /* 0x000000a2a6a67210 */ /* 0x000fe20007f5e0ff */
[----:B------:R-:W-:Y:S01]  /*3b90*/  IMAD.WIDE R116, R13, 0x2, R116 ;  /* 0x000000020d747825 */ /* 0x000fe200078e0274 */
[----:B------:R1:W3:Y:S03]  /*3ba0*/  LDG.E.U16 R115, desc[UR4][R118.64] ;  /* 0x0000000476737981 */ /* 0x0002e6000c1e1500 */
[----:B------:R-:W-:-:S02]  /*3bb0*/  IMAD R168, R161, 0x54, RZ ;  /* 0x00000054a1a87824 */ /* 0x000fc400078e02ff */
[C---:B------:R-:W-:Y:S02]  /*3bc0*/  IMAD R172, R161.reuse, 0xb, RZ ;  /* 0x0000000ba1ac7824 */ /* 0x040fe400078e02ff */
[----:B0-----:R-:W-:Y:S01]  /*3bd0*/  IMAD R165, R161, 0x2b, RZ ;  /* 0x0000002ba1a57824 */ /* 0x001fe200078e02ff */
[-C--:B------:R-:W-:Y:S01]  /*3be0*/  IADD3 R164, P3, R173, R162.reuse, RZ ;  /* 0x000000a2ada47210 */ /* 0x080fe20007f7e0ff */
[C---:B------:R-:W-:Y:S01]  /*3bf0*/  IMAD R170, R161.reuse, 0x52, RZ ;  /* 0x00000052a1aa7824 */ /* 0x040fe200078e02ff */
[----:B------:R0:W3:Y:S01]  /*3c00*/  LDG.E.U16 R116, desc[UR4][R116.64] ;  /* 0x0000000474747981 */ /* 0x0000e2000c1e1500 */
[----:B-1----:R-:W-:Y:S01]  /*3c10*/  IMAD R119, R161, 0x15, RZ ;  /* 0x00000015a1777824 */ /* 0x002fe200078e02ff */
[-C--:B------:R-:W-:Y:S02]  /*3c20*/  IADD3 R118, P4, R160, R162.reuse, RZ ;  /* 0x000000a2a0767210 */ /* 0x080fe40007f9e0ff */
[----:B------:R-:W-:Y:S02]  /*3c30*/  LEA.HI.X.SX32 R167, R165, R163, 0x1, P2 ;  /* 0x000000a3a5a77211 */ /* 0x000fe400010f0eff */
[----:B------:R-:W-:-:S02]  /*3c40*/  IADD3 R168, P1, R168, R162, RZ ;  /* 0x000000a2a8a87210 */ /* 0x000fc40007f3e0ff */
[-C--:B------:R-:W-:Y:S01]  /*3c50*/  LEA.HI.X.SX32 R165, R172, R163.reuse, 0x1, P3 ;  /* 0x000000a3aca57211 */ /* 0x080fe200018f0eff */
[----:B0-----:R-:W-:Y:S01]  /*3c60*/  IMAD R117, R161, 0x29, RZ ;  /* 0x00000029a1757824 */ /* 0x001fe200078e02ff */
[----:B------:R-:W-:Y:S02]  /*3c70*/  IADD3 R170, P0, R170, R162, RZ ;  /* 0x000000a2aaaa7210 */ /* 0x000fe40007f1e0ff */
[-C--:B------:R-:W-:Y:S01]  /*3c80*/  LEA.HI.X.SX32 R119, R119, R163.reuse, 0x1, P4 ;  /* 0x000000a377777211 */ /* 0x080fe200020f0eff */
[----:B------:R-:W-:Y:S01]  /*3c90*/  IMAD.WIDE R166, R13, 0x2, R166 ;  /* 0x000000020da67825 */ /* 0x000fe200078e02a6 */
[-C--:B------:R-:W-:Y:S02]  /*3ca0*/  LEA.HI.X.SX32 R169, R160, R163.reuse, 0x1, P1 ;  /* 0x000000a3a0a97211 */ /* 0x080fe400008f0eff */
[----:B------:R-:W-:Y:S01]  /*3cb0*/  LEA.HI.X.SX32 R171, R117, R163, 0x1, P0 ;  /* 0x000000a375ab7211 */ /* 0x000fe200000f0eff */
[C---:B------:R-:W-:Y:S01]  /*3cc0*/  IMAD.WIDE R164, R13.reuse, 0x2, R164 ;  /* 0x000000020da47825 */ /* 0x040fe200078e02a4 */
[----:B------:R0:W3:Y:S03]  /*3cd0*/  LDG.E.U16 R160, desc[UR4][R166.64] ;  /* 0x00000004a6a07981 */ /* 0x0000e6000c1e1500 */
[----:B------:R-:W-:-:S02]  /*3ce0*/  IMAD.WIDE R118, R13, 0x2, R118 ;  /* 0x000000020d767825 */ /* 0x000fc400078e0276 */
[----:B------:R1:W3:Y:S02]  /*3cf0*/  LDG.E.U16 R164, desc[UR4][R164.64] ;  /* 0x00000004a4a47981 */ /* 0x0002e4000c1e1500 */
[C---:B------:R-:W-:Y:S02]  /*3d00*/  IMAD.WIDE R168, R13.reuse, 0x2, R168 ;  /* 0x000000020da87825 */ /* 0x040fe400078e02a8 */
[----:B------:R-:W3:Y:S02]  /*3d10*/  LDG.E.U16 R118, desc[UR4][R118.64] ;  /* 0x0000000476767981 */ /* 0x000ee4000c1e1500 */
[----:B------:R-:W-:-:S04]  /*3d20*/  IMAD.WIDE R170, R13, 0x2, R170 ;  /* 0x000000020daa7825 */ /* 0x000fc800078e02aa */
[C---:B0-----:R-:W-:Y:S01]  /*3d30*/  IMAD R166, R161.reuse, 0x58, RZ ;  /* 0x00000058a1a67824 */ /* 0x041fe200078e02ff */
[----:B------:R0:W3:Y:S01]  /*3d40*/  LDG.E.U16 R117, desc[UR4][R170.64] ;  /* 0x00000004aa757981 */ /* 0x0000e2000c1e1500 */
[C---:B-1----:R-:W-:Y:S02]  /*3d50*/  IMAD R165, R161.reuse, 0x2c, RZ ;  /* 0x0000002ca1a57824 */ /* 0x042fe400078e02ff */
[----:B------:R-:W-:Y:S01]  /*3d60*/  IMAD R172, R161, 0x5a, RZ ;  /* 0x0000005aa1ac7824 */ /* 0x000fe200078e02ff */
[----:B------:R1:W3:Y:S01]  /*3d70*/  LDG.E.U16 R119, desc[UR4][R168.64] ;  /* 0x00000004a8777981 */ /* 0x0002e2000c1e1500 */
[-C--:B------:R-:W-:Y:S02]  /*3d80*/  IADD3 R166, P0, R166, R162.reuse, RZ ;  /* 0x000000a2a6a67210 */ /* 0x080fe40007f1e0ff */
[-C--:B------:R-:W-:Y:S02]  /*3d90*/  IADD3 R174, P4, R165, R162.reuse, RZ ;  /* 0x000000a2a5ae7210 */ /* 0x080fe40007f9e0ff */
[----:B------:R-:W-:Y:S01]  /*3da0*/  IADD3 R172, P1, R172, R162, RZ ;  /* 0x000000a2acac7210 */ /* 0x000fe20007f3e0ff */
[----:B0-----:R-:W-:-:S02]  /*3db0*/  IMAD R170, R161, 0x66, RZ ;  /* 0x00000066a1aa7824 */ /* 0x001fc400078e02ff */
[C---:B-1----:R-:W-:Y:S02]  /*3dc0*/  IMAD R168, R161.reuse, 0x62, RZ ;  /* 0x00000062a1a87824 */ /* 0x042fe400078e02ff */
[----:B------:R-:W-:Y:S01]  /*3dd0*/  IMAD R169, R161, 0x2d, RZ ;  /* 0x0000002da1a97824 */ /* 0x000fe200078e02ff */
[-C--:B------:R-:W-:Y:S01]  /*3de0*/  LEA.HI.X.SX32 R167, R165, R163.reuse, 0x1, P0 ;  /* 0x000000a3a5a77211 */ /* 0x080fe200000f0eff */
[C---:B------:R-:W-:Y:S01]  /*3df0*/  IMAD R171, R161.reuse, 0x31, RZ ;  /* 0x00000031a1ab7824 */ /* 0x040fe200078e02ff */
[-C--:B------:R-:W-:Y:S01]  /*3e00*/  IADD3 R168, P2, R168, R162.reuse, RZ ;  /* 0x000000a2a8a87210 */ /* 0x080fe20007f5e0ff */
[----:B------:R-:W-:Y:S01]  /*3e10*/  IMAD R176, R161, 0x33, RZ ;  /* 0x00000033a1b07824 */ /* 0x000fe200078e02ff */
[-C--:B------:R-:W-:Y:S02]  /*3e20*/  LEA.HI.X.SX32 R175, R173, R163.reuse, 0x1, P4 ;  /* 0x000000a3adaf7211 */ /* 0x080fe400020f0eff */
[----:B------:R-:W-:Y:S02]  /*3e30*/  IADD3 R170, P3, R170, R162, RZ ;  /* 0x000000a2aaaa7210 */ /* 0x000fe40007f7e0ff */
[-C--:B------:R-:W-:Y:S01]  /*3e40*/  LEA.HI.X.SX32 R173, R169, R163.reuse, 0x1, P1 ;  /* 0x000000a3a9ad7211 */ /* 0x080fe200008f0eff */
[----:B------:R-:W-:Y:S01]  /*3e50*/  IMAD.WIDE R166, R13, 0x2, R166 ;  /* 0x000000020da67825 */ /* 0x000fe200078e02a6 */
[----:B------:R-:W-:-:S02]  /*3e60*/  LEA.HI.X.SX32 R169, R171, R163, 0x1, P2 ;  /* 0x000000a3aba97211 */ /* 0x000fc400010f0eff */
[----:B------:R-:W-:Y:S01]  /*3e70*/  LEA.HI.X.SX32 R171, R176, R163, 0x1, P3 ;  /* 0x000000a3b0ab7211 */ /* 0x000fe200018f0eff */
[C---:B------:R-:W-:Y:S02]  /*3e80*/  IMAD.WIDE R172, R13.reuse, 0x2, R172 ;  /* 0x000000020dac7825 */ /* 0x040fe400078e02ac */
[----:B------:R-:W3:Y:S02]  /*3e90*/  LDG.E.U16 R166, desc[UR4][R166.64] ;  /* 0x00000004a6a67981 */ /* 0x000ee4000c1e1500 */
[----:B------:R-:W-:-:S04]  /*3ea0*/  IMAD.WIDE R174, R13, 0x2, R174 ;  /* 0x000000020dae7825 */ /* 0x000fc800078e02ae */
[C---:B------:R-:W-:Y:S01]  /*3eb0*/  IMAD.WIDE R168, R13.reuse, 0x2, R168 ;  /* 0x000000020da87825 */ /* 0x040fe200078e02a8 */
[----:B------:R0:W3:Y:S03]  /*3ec0*/  LDG.E.U16 R165, desc[UR4][R174.64] ;  /* 0x00000004aea57981 */ /* 0x0000e6000c1e1500 */
[----:B------:R-:W-:Y:S01]  /*3ed0*/  IMAD.WIDE R170, R13, 0x2, R170 ;  /* 0x000000020daa7825 */ /* 0x000fe200078e02aa */
[----:B------:R1:W3:Y:S04]  /*3ee0*/  LDG.E.U16 R167, desc[UR4][R172.64] ;  /* 0x00000004aca77981 */ /* 0x0002e8000c1e1500 */
[----:B------:R-:W3:Y:S01]  /*3ef0*/  LDG.E.U16 R168, desc[UR4][R168.64] ;  /* 0x00000004a8a87981 */ /* 0x000ee2000c1e1500 */
[----:B0-----:R-:W-:-:S02]  /*3f00*/  IMAD R174, R161, 0x76, RZ ;  /* 0x00000076a1ae7824 */ /* 0x001fc400078e02ff */
[C---:B-1----:R-:W-:Y:S02]  /*3f10*/  IMAD R172, R161.reuse, 0x72, RZ ;  /* 0x00000072a1ac7824 */ /* 0x042fe400078e02ff */
[C---:B------:R-:W-:Y:S01]  /*3f20*/  IMAD R173, R161.reuse, 0x39, RZ ;  /* 0x00000039a1ad7824 */ /* 0x040fe200078e02ff */
[----:B------:R0:W3:Y:S02]  /*3f30*/  LDG.E.U16 R169, desc[UR4][R170.64] ;  /* 0x00000004aaa97981 */ /* 0x0000e4000c1e1500 */
[-C--:B------:R-:W-:Y:S01]  /*3f40*/  IADD3 R172, P2, R172, R162.reuse, RZ ;  /* 0x000000a2acac7210 */ /* 0x080fe20007f5e0ff */
[C---:B------:R-:W-:Y:S01]  /*3f50*/  IMAD R176, R161.reuse, 0x6c, RZ ;  /* 0x0000006ca1b07824 */ /* 0x040fe200078e02ff */
[----:B------:R-:W-:Y:S01]  /*3f60*/  IADD3 R174, P3, R174, R162, RZ ;  /* 0x000000a2aeae7210 */ /* 0x000fe20007f7e0ff */
[C---:B------:R-:W-:Y:S02]  /*3f70*/  IMAD R175, R161.reuse, 0x3b, RZ ;  /* 0x0000003ba1af7824 */ /* 0x040fe400078e02ff */
[----:B------:R-:W-:-:S02]  /*3f80*/  IMAD R184, R161, 0x7a, RZ ;  /* 0x0000007aa1b87824 */ /* 0x000fc400078e02ff */
[----:B0-----:R-:W-:Y:S01]  /*3f90*/  IMAD R170, R161, 0x6a, RZ ;  /* 0x0000006aa1aa7824 */ /* 0x001fe200078e02ff */
[-C--:B------:R-:W-:Y:S01]  /*3fa0*/  LEA.HI.X.SX32 R173, R173, R163.reuse, 0x1, P2 ;  /* 0x000000a3adad7211 */ /* 0x080fe200010f0eff */
[C---:B------:R-:W-:Y:S01]  /*3fb0*/  IMAD R171, R161.reuse, 0x35, RZ ;  /* 0x00000035a1ab7824 */ /* 0x040fe200078e02ff */
[-C--:B------:R-:W-:Y:S01]  /*3fc0*/  IADD3 R176, P1, R176, R162.reuse, RZ ;  /* 0x000000a2b0b07210 */ /* 0x080fe20007f3e0ff */
[----:B------:R-:W-:Y:S01]  /*3fd0*/  IMAD R178, R161, 0x3d, RZ ;  /* 0x0000003da1b27824 */ /* 0x000fe200078e02ff */
[-C--:B------:R-:W-:Y:S02]  /*3fe0*/  IADD3 R170, P0, R170, R162.reuse, RZ ;  /* 0x000000a2aaaa7210 */ /* 0x080fe40007f1e0ff */
[----:B------:R-:W-:Y:S02]  /*3ff0*/  IADD3 R184, P4, R184, R162, RZ ;  /* 0x000000a2b8b87210 */ /* 0x000fe40007f9e0ff */
[-C--:B------:R-:W-:Y:S01]  /*4000*/  LEA.HI.X.SX32 R175, R175, R163.reuse, 0x1, P3 ;  /* 0x000000a3afaf7211 */ /* 0x080fe200018f0eff */
[----:B------:R-:W-:Y:S01]  /*4010*/  IMAD.WIDE R172, R13, 0x2, R172 ;  /* 0x000000020dac7825 */ /* 0x000fe200078e02ac */
[----:B------:R-:W-:-:S02]  /*4020*/  LEA.HI.X.SX32 R171, R171, R163, 0x1, P0 ;  /* 0x000000a3abab7211 */ /* 0x000fc400000f0eff */
[-C--:B------:R-:W-:Y:S01]  /*4030*/  LEA.HI.X.SX32 R177, R177, R163.reuse, 0x1, P1 ;  /* 0x000000a3b1b17211 */ /* 0x080fe200008f0eff */
[C---:B------:R-:W-:Y:S01]  /*4040*/  IMAD.WIDE R174, R13.reuse, 0x2, R174 ;  /* 0x000000020dae7825 */ /* 0x040fe200078e02ae */
[----:B------:R-:W-:Y:S01]  /*4050*/  LEA.HI.X.SX32 R185, R178, R163, 0x1, P4 ;  /* 0x000000a3b2b97211 */ /* 0x000fe200020f0eff */
[----:B------:R-:W3:Y:S02]  /*4060*/  LDG.E.U16 R172, desc[UR4][R172.64] ;  /* 0x00000004acac7981 */ /* 0x000ee4000c1e1500 */
[----:B------:R-:W-:-:S04]  /*4070*/  IMAD.WIDE R170, R13, 0x2, R170 ;  /* 0x000000020daa7825 */ /* 0x000fc800078e02aa */
[C---:B------:R-:W-:Y:S02]  /*4080*/  IMAD.WIDE R176, R13.reuse, 0x2, R176 ;  /* 0x000000020db07825 */ /* 0x040fe400078e02b0 */
[----:B------:R-:W3:Y:S02]  /*4090*/  LDG.E.U16 R170, desc[UR4][R170.64] ;  /* 0x00000004aaaa7981 */ /* 0x000ee4000c1e1500 */
[----:B------:R-:W-:Y:S02]  /*40a0*/  IMAD.WIDE R184, R13, 0x2, R184 ;  /* 0x000000020db87825 */ /* 0x000fe400078e02b8 */
[----:B------:R0:W3:Y:S02]  /*40b0*/  LDG.E.U16 R173, desc[UR4][R174.64] ;  /* 0x00000004aead7981 */ /* 0x0000e4000c1e1500 */
[C---:B------:R-:W-:Y:S02]  /*40c0*/  IMAD R200, R161.reuse, 0xe, RZ ;  /* 0x0000000ea1c87824 */ /* 0x040fe400078e02ff */
[C---:B------:R-:W-:Y:S01]  /*40d0*/  IMAD R181, R161.reuse, 0xc, RZ ;  /* 0x0000000ca1b57824 */ /* 0x040fe200078e02ff */
[----:B------:R1:W3:Y:S01]  /*40e0*/  LDG.E.U16 R184, desc[UR4][R184.64] ;  /* 0x00000004b8b87981 */ /* 0x0002e2000c1e1500 */
[----:B------:R-:W-:-:S02]  /*40f0*/  IMAD R180, R161, 0x18, RZ ;  /* 0x00000018a1b47824 */ /* 0x000fc400078e02ff */
[C---:B------:R-:W-:Y:S01]  /*4100*/  IMAD R183, R161.reuse, 0x7, RZ ;  /* 0x00000007a1b77824 */ /* 0x040fe200078e02ff */
[----:B------:R2:W3:Y:S01]  /*4110*/  LDG.E.U16 R171, desc[UR4][R176.64] ;  /* 0x00000004b0ab7981 */ /* 0x0004e2000c1e1500 */
[C---:B0-----:R-:W-:Y:S02]  /*4120*/  IMAD R175, R161.reuse, 0x6, RZ ;  /* 0x00000006a1af7824 */ /* 0x041fe400078e02ff */
[C---:B------:R-:W-:Y:S01]  /*4130*/  IMAD R174, R161.reuse, 0x1a, RZ ;  /* 0x0000001aa1ae7824 */ /* 0x040fe200078e02ff */
[-C--:B------:R-:W-:Y:S01]  /*4140*/  IADD3 R182, P2, R200, R162.reuse, RZ ;  /* 0x000000a2c8b67210 */ /* 0x080fe20007f5e0ff */
[----:B-1----:R-:W-:Y:S01]  /*4150*/  IMAD R185, R161, 0xd, RZ ;  /* 0x0000000da1b97824 */ /* 0x002fe200078e02ff */
[-C--:B------:R-:W-:Y:S02]  /*4160*/  IADD3 R180, P3, R180, R162.reuse, RZ ;  /* 0x000000a2b4b47210 */ /* 0x080fe40007f7e0ff */
[-C--:B------:R-:W-:Y:S01]  /*4170*/  IADD3 R178, P1, R181, R162.reuse, RZ ;  /* 0x000000a2b5b27210 */ /* 0x080fe20007f3e0ff */
[----:B--2---:R-:W-:Y:S01]  /*4180*/  IMAD R177, R161, 0x3, RZ ;  /* 0x00000003a1b17824 */ /* 0x004fe200078e02ff */
[----:B------:R-:W-:-:S02]  /*4190*/  IADD3 R176, P0, R175, R162, RZ ;  /* 0x000000a2afb07210 */ /* 0x000fc40007f1e0ff */
[----:B------:R-:W-:Y:S02]  /*41a0*/  IADD3 R174, P4, R174, R162, RZ ;  /* 0x000000a2aeae7210 */ /* 0x000fe40007f9e0ff */
[-C--:B------:R-:W-:Y:S02]  /*41b0*/  LEA.HI.X.SX32 R183, R183, R163.reuse, 0x1, P2 ;  /* 0x000000a3b7b77211 */ /* 0x080fe400010f0eff */
[-C--:B------:R-:W-:Y:S02]  /*41c0*/  LEA.HI.X.SX32 R177, R177, R163.reuse, 0x1, P0 ;  /* 0x000000a3b1b17211 */ /* 0x080fe400000f0eff */
[-C--:B------:R-:W-:Y:S02]  /*41d0*/  LEA.HI.X.SX32 R179, R175, R163.reuse, 0x1, P1 ;  /* 0x000000a3afb37211 */ /* 0x080fe400008f0eff */
[-C--:B------:R-:W-:Y:S02]  /*41e0*/  LEA.HI.X.SX32 R181, R181, R163.reuse, 0x1, P3 ;  /* 0x000000a3b5b57211 */ /* 0x080fe400018f0eff */
[----:B------:R-:W-:Y:S01]  /*41f0*/  LEA.HI.X.SX32 R175, R185, R163, 0x1, P4 ;  /* 0x000000a3b9af7211 */ /* 0x000fe200020f0eff */
[----:B------:R-:W-:-:S04]  /*4200*/  IMAD.WIDE R182, R13, 0x2, R182 ;  /* 0x000000020db67825 */ /* 0x000fc800078e02b6 */
[C---:B------:R-:W-:Y:S01]  /*4210*/  IMAD.WIDE R176, R13.reuse, 0x2, R176 ;  /* 0x000000020db07825 */ /* 0x040fe200078e02b0 */
[----:B------:R0:W2:Y:S03]  /*4220*/  LDG.E.U16 R191, desc[UR4][R182.64] ;  /* 0x00000004b6bf7981 */ /* 0x0000a6000c1e1500 */
[C---:B------:R-:W-:Y:S01]  /*4230*/  IMAD.WIDE R180, R13.reuse, 0x2, R180 ;  /* 0x000000020db47825 */ /* 0x040fe200078e02b4 */
[----:B------:R1:W2:Y:S03]  /*4240*/  LDG.E.U16 R185, desc[UR4][R176.64] ;  /* 0x00000004b0b97981 */ /* 0x0002a6000c1e1500 */
[C---:B------:R-:W-:Y:S01]  /*4250*/  IMAD.WIDE R174, R13.reuse, 0x2, R174 ;  /* 0x000000020dae7825 */ /* 0x040fe200078e02ae */
[----:B------:R4:W2:Y:S03]  /*4260*/  LDG.E.U16 R195, desc[UR4][R180.64] ;  /* 0x00000004b4c37981 */ /* 0x0008a6000c1e1500 */
[----:B------:R-:W-:Y:S01]  /*4270*/  IMAD.WIDE R178, R13, 0x2, R178 ;  /* 0x000000020db27825 */ /* 0x000fe200078e02b2 */
[----:B------:R5:W2:Y:S03]  /*4280*/  LDG.E.U16 R196, desc[UR4][R174.64] ;  /* 0x00000004aec47981 */ /* 0x000aa6000c1e1500 */
[C---:B0-----:R-:W-:Y:S01]  /*4290*/  IMAD R182, R161.reuse, 0x64, RZ ;  /* 0x00000064a1b67824 */ /* 0x041fe200078e02ff */
[----:B------:R0:W2:Y:S01]  /*42a0*/  LDG.E.U16 R190, desc[UR4][R178.64] ;  /* 0x00000004b2be7981 */ /* 0x0000a2000c1e1500 */
[----:B-1----:R-:W-:-:S02]  /*42b0*/  IMAD R176, R161, 0x1c, RZ ;  /* 0x0000001ca1b07824 */ /* 0x002fc400078e02ff */
[C---:B----4-:R-:W-:Y:S02]  /*42c0*/  IMAD R180, R161.reuse, 0x70, RZ ;  /* 0x00000070a1b47824 */ /* 0x050fe400078e02ff */
[C---:B-----5:R-:W-:Y:S01]  /*42d0*/  IMAD R174, R161.reuse, 0x60, RZ ;  /* 0x00000060a1ae7824 */ /* 0x060fe200078e02ff */
[-C--:B------:R-:W-:Y:S02]  /*42e0*/  IADD3 R182, P1, R182, R162.reuse, RZ ;  /* 0x000000a2b6b67210 */ /* 0x080fe40007f3e0ff */
[-C--:B------:R-:W-:Y:S01]  /*42f0*/  IADD3 R176, P4, R176, R162.reuse, RZ ;  /* 0x000000a2b0b07210 */ /* 0x080fe20007f9e0ff */
[----:B0-----:R-:W-:Y:S01]  /*4300*/  IMAD R178, R161, 0x74, RZ ;  /* 0x00000074a1b27824 */ /* 0x001fe200078e02ff */
[-C--:B------:R-:W-:Y:S02]  /*4310*/  IADD3 R180, P2, R180, R162.reuse, RZ ;  /* 0x000000a2b4b47210 */ /* 0x080fe40007f5e0ff */
[----:B------:R-:W-:Y:S02]  /*4320*/  IADD3 R174, P0, R174, R162, RZ ;  /* 0x000000a2aeae7210 */ /* 0x000fe40007f1e0ff */
[----:B------:R-:W-:-:S02]  /*4330*/  LEA.HI.X.SX32 R183, R194, R163, 0x1, P1 ;  /* 0x000000a3c2b77211 */ /* 0x000fc400008f0eff */
[----:B------:R-:W-:Y:S02]  /*4340*/  IADD3 R178, P3, R178, R162, RZ ;  /* 0x000000a2b2b27210 */ /* 0x000fe40007f7e0ff */
[-C--:B------:R-:W-:Y:S02]  /*4350*/  LEA.HI.X.SX32 R177, R200, R163.reuse, 0x1, P4 ;  /* 0x000000a3c8b17211 */ /* 0x080fe400020f0eff */
[-C--:B------:R-:W-:Y:S02]  /*4360*/  LEA.HI.X.SX32 R181, R193, R163.reuse, 0x1, P2 ;  /* 0x000000a3c1b57211 */ /* 0x080fe400010f0eff */
[-C--:B------:R-:W-:Y:S01]  /*4370*/  LEA.HI.X.SX32 R175, R192, R163.reuse, 0x1, P0 ;  /* 0x000000a3c0af7211 */ /* 0x080fe200000f0eff */
[----:B------:R-:W-:Y:S01]  /*4380*/  IMAD.WIDE R182, R13, 0x2, R182 ;  /* 0x000000020db67825 */ /* 0x000fe200078e02b6 */
[----:B------:R-:W-:-:S03]  /*4390*/  LEA.HI.X.SX32 R179, R122, R163, 0x1, P3 ;  /* 0x000000a37ab37211 */ /* 0x000fc600018f0eff */
[C---:B------:R-:W-:Y:S01]  /*43a0*/  IMAD.WIDE R176, R13.reuse, 0x2, R176 ;  /* 0x000000020db07825 */ /* 0x040fe200078e02b0 */
[----:B------:R0:W4:Y:S03]  /*43b0*/  LDG.E.U16 R194, desc[UR4][R182.64] ;  /* 0x00000004b6c27981 */ /* 0x000126000c1e1500 */
[C---:B------:R-:W-:Y:S01]  /*43c0*/  IMAD.WIDE R180, R13.reuse, 0x2, R180 ;  /* 0x000000020db47825 */ /* 0x040fe200078e02b4 */
[----:B------:R1:W5:Y:S03]  /*43d0*/  LDG.E.U16 R192, desc[UR4][R176.64] ;  /* 0x00000004b0c07981 */ /* 0x000366000c1e1500 */
[C---:B------:R-:W-:Y:S01]  /*43e0*/  IMAD.WIDE R174, R13.reuse, 0x2, R174 ;  /* 0x000000020dae7825 */ /* 0x040fe200078e02ae */
[----:B------:R1:W2:Y:S03]  /*43f0*/  LDG.E.U16 R200, desc[UR4][R180.64] ;  /* 0x00000004b4c87981 */ /* 0x0002a6000c1e1500 */
[----:B------:R-:W-:Y:S01]  /*4400*/  IMAD.WIDE R178, R13, 0x2, R178 ;  /* 0x000000020db27825 */ /* 0x000fe200078e02b2 */
[----:B------:R1:W4:Y:S03]  /*4410*/  LDG.E.U16 R193, desc[UR4][R174.64] ;  /* 0x00000004aec17981 */ /* 0x000326000c1e1500 */
[C---:B0-----:R-:W-:Y:S01]  /*4420*/  IMAD R182, R161.reuse, 0x68, RZ ;  /* 0x00000068a1b67824 */ /* 0x041fe200078e02ff */
[----:B------:R0:W5:Y:S01]  /*4430*/  LDG.E.U16 R201, desc[UR4][R178.64] ;  /* 0x00000004b2c97981 */ /* 0x000162000c1e1500 */
[----:B-1----:R-:W-:-:S02]  /*4440*/  IMAD R176, R161, 0x1e, RZ ;  /* 0x0000001ea1b07824 */ /* 0x002fc400078e02ff */
[C---:B------:R-:W-:Y:S02]  /*4450*/  IMAD R180, R161.reuse, 0x78, RZ ;  /* 0x00000078a1b47824 */ /* 0x040fe400078e02ff */
[C---:B------:R-:W-:Y:S01]  /*4460*/  IMAD R174, R161.reuse, 0x5c, RZ ;  /* 0x0000005ca1ae7824 */ /* 0x040fe200078e02ff */
[-C--:B------:R-:W-:Y:S01]  /*4470*/  IADD3 R182, P1, R182, R162.reuse, RZ ;  /* 0x000000a2b6b67210 */ /* 0x080fe20007f3e0ff */
[C---:B------:R-:W-:Y:S01]  /*4480*/  IMAD R175, R161.reuse, 0xf, RZ ;  /* 0x0000000fa1af7824 */ /* 0x040fe200078e02ff */
[-C--:B------:R-:W-:Y:S01]  /*4490*/  IADD3 R176, P4, R176, R162.reuse, RZ ;  /* 0x000000a2b0b07210 */ /* 0x080fe20007f9e0ff */
[C---:B0-----:R-:W-:Y:S01]  /*44a0*/  IMAD R178, R161.reuse, 0x7c, RZ ;  /* 0x0000007ca1b27824 */ /* 0x041fe200078e02ff */
[-C--:B------:R-:W-:Y:S02]  /*44b0*/  IADD3 R180, P2, R180, R162.reuse, RZ ;  /* 0x000000a2b4b47210 */ /* 0x080fe40007f5e0ff */
[----:B------:R-:W-:Y:S01]  /*44c0*/  IADD3 R174, P0, R174, R162, RZ ;  /* 0x000000a2aeae7210 */ /* 0x000fe20007f1e0ff */
[----:B------:R-:W-:Y:S01]  /*44d0*/  IMAD R122, R161, 0x3e, RZ ;  /* 0x0000003ea17a7824 */ /* 0x000fe200078e02ff */
        /* <DEDUP_REMOVED lines=8> */
[----:B------:R0:W5:Y:S03]  /*4560*/  LDG.E.U16 R199, desc[UR4][R182.64] ;  /* 0x00000004b6c77981 */ /* 0x000166000c1e1500 */
[C---:B------:R-:W-:Y:S01]  /*4570*/  IMAD.WIDE R180, R13.reuse, 0x2, R180 ;  /* 0x000000020db47825 */ /* 0x040fe200078e02b4 */
[----:B------:R1:W5:Y:S03]  /*4580*/  LDG.E.U16 R197, desc[UR4][R176.64] ;  /* 0x00000004b0c57981 */ /* 0x000366000c1e1500 */
[C---:B------:R-:W-:Y:S01]  /*4590*/  IMAD.WIDE R174, R13.reuse, 0x2, R174 ;  /* 0x000000020dae7825 */ /* 0x040fe200078e02ae */
[----:B------:R1:W5:Y:S03]  /*45a0*/  LDG.E.U16 R202, desc[UR4][R180.64] ;  /* 0x00000004b4ca7981 */ /* 0x000366000c1e1500 */
[----:B------:R-:W-:Y:S01]  /*45b0*/  IMAD.WIDE R178, R13, 0x2, R178 ;  /* 0x000000020db27825 */ /* 0x000fe200078e02b2 */
[----:B------:R1:W5:Y:S03]  /*45c0*/  LDG.E.U16 R198, desc[UR4][R174.64] ;  /* 0x00000004aec67981 */ /* 0x000366000c1e1500 */
        /* <DEDUP_REMOVED lines=9> */
[-C--:B------:R-:W-:Y:S01]  /*4660*/  IADD3 R176, P3, R176, R162.reuse, RZ ;  /* 0x000000a2b0b07210 */ /* 0x080fe20007f7e0ff */
[C---:B------:R-:W-:Y:S01]  /*4670*/  IMAD R179, R161.reuse, 0x3f, RZ ;  /* 0x0000003fa1b37824 */ /* 0x040fe200078e02ff */
[----:B------:R-:W-:Y:S01]  /*4680*/  IADD3 R174, P2, R174, R162, RZ ;  /* 0x000000a2aeae7210 */ /* 0x000fe20007f5e0ff */
[----:B------:R-:W-:Y:S01]  /*4690*/  IMAD R175, R161, 0x37, RZ ;  /* 0x00000037a1af7824 */ /* 0x000fe200078e02ff */
[-C--:B------:R-:W-:Y:S01]  /*46a0*/  LEA.HI.X.SX32 R183, R177, R163.reuse, 0x1, P1 ;  /* 0x000000a3b1b77211 */ /* 0x080fe200008f0eff */
[----:B------:R-:W-:Y:S01]  /*46b0*/  IMAD.IADD R122, R122, 0x1, R162 ;  /* 0x000000017a7a7824 */ /* 0x000fe200078e02a2 */
[----:B------:R-:W-:-:S02]  /*46c0*/  LEA.HI.X.SX32 R181, R178, R163, 0x1, P0 ;  /* 0x000000a3b2b57211 */ /* 0x000fc400000f0eff */
[-C--:B------:R-:W-:Y:S02]  /*46d0*/  LEA.HI.X.SX32 R177, R179, R163.reuse, 0x1, P3 ;  /* 0x000000a3b3b17211 */ /* 0x080fe400018f0eff */
[----:B------:R-:W-:Y:S01]  /*46e0*/  LEA.HI.X.SX32 R175, R175, R163, 0x1, P2 ;  /* 0x000000a3afaf7211 */ /* 0x000fe200010f0eff */
[----:B------:R-:W-:-:S04]  /*46f0*/  IMAD.WIDE R178, R13, 0x2, R122 ;  /* 0x000000020db27825 */ /* 0x000fc800078e027a */
[C---:B------:R-:W-:Y:S02]  /*4700*/  IMAD.WIDE R180, R13.reuse, 0x2, R180 ;  /* 0x000000020db47825 */ /* 0x040fe400078e02b4 */
[----:B------:R-:W5:Y:S02]  /*4710*/  LDG.E.U16 R178, desc[UR4][R178.64] ;  /* 0x00000004b2b27981 */ /* 0x000f64000c1e1500 */
[C---:B------:R-:W-:Y:S02]  /*4720*/  IMAD.WIDE R182, R13.reuse, 0x2, R182 ;  /* 0x000000020db67825 */ /* 0x040fe400078e02b6 */
[----:B------:R-:W5:Y:S02]  /*4730*/  LDG.E.U16 R180, desc[UR4][R180.64] ;  /* 0x00000004b4b47981 */ /* 0x000f64000c1e1500 */
[C---:B------:R-:W-:Y:S02]  /*4740*/  IMAD.WIDE R176, R13.reuse, 0x2, R176 ;  /* 0x000000020db07825 */ /* 0x040fe400078e02b0 */
[----:B------:R-:W5:Y:S02]  /*4750*/  LDG.E.U16 R182, desc[UR4][R182.64] ;  /* 0x00000004b6b67981 */ /* 0x000f64000c1e1500 */
[----:B------:R-:W-:-:S02]  /*4760*/  IMAD.WIDE R174, R13, 0x2, R174 ;  /* 0x000000020dae7825 */ /* 0x000fc400078e02ae */
[----:B------:R-:W5:Y:S04]  /*4770*/  LDG.E.U16 R176, desc[UR4][R176.64] ;  /* 0x00000004b0b07981 */ /* 0x000f68000c1e1500 */
[----:B------:R-:W5:Y:S01]  /*4780*/  LDG.E.U16 R179, desc[UR4][R174.64] ;  /* 0x00000004aeb37981 */ /* 0x000f62000c1e1500 */
[----:B------:R-:W-:Y:S06]  /*4790*/  BAR.SYNC.DEFER_BLOCKING 0x0 ;  /* 0x0000000000007b1d */ /* 0x000fec0000010000 */
[----:B------:R-:W-:Y:S04]  /*47a0*/  STS.U16 [R12+0x8000], R88 ;  /* 0x008000580c007388 */ /* 0x000fe80000000400 */
[----:B------:R-:W-:Y:S04]  /*47b0*/  STS.U16 [R12+0x8400], R91 ;  /* 0x0084005b0c007388 */ /* 0x000fe80000000400 */
[----:B------:R-:W-:Y:S04]  /*47c0*/  STS.U16 [R12+0x8800], R92 ;  /* 0x0088005c0c007388 */ /* 0x000fe80000000400 */
[----:B---3--:R-:W-:Y:S04]  /*47d0*/  STS.U16 [R12+0x8c00], R95 ;  /* 0x008c005f0c007388 */ /* 0x008fe80000000400 */
[----:B------:R-:W-:Y:S04]  /*47e0*/  STS.U16 [R12+0x9000], R93 ;  /* 0x0090005d0c007388 */ /* 0x000fe80000000400 */
[----:B------:R-:W-:Y:S01]  /*47f0*/  STS.U16 [R12+0x9400], R116 ;  /* 0x009400740c007388 */ /* 0x000fe20000000400 */
[----:B------:R-:W-:Y:S01]  /*4800*/  R2UR UR58, R245 ;  /* 0x00000000f53a72ca */ /* 0x000fe200000e0000 */
[----:B------:R-:W-:-:S02]  /*4810*/  UMOV UR59, 0x40000040 ;  /* 0x40000040003b7882 */ /* 0x000fc40000000000 */
[----:B--2---:R-:W-:Y:S04]  /*4820*/  STS.U16 [R12+0x9c00], R200 ;  /* 0x009c00c80c007388 */ /* 0x004fe80000000400 */
[----:B----4-:R-:W-:Y:S04]  /*4830*/  STS.U16 [R12+0x9800], R193 ;  /* 0x009800c10c007388 */ /* 0x010fe80000000400 */
        /* <DEDUP_REMOVED lines=15> */
[----:B-----5:R0:W-:Y:S04]  /*4930*/  STS.U16 [R10+0x9d00], R201 ;  /* 0x009d00c90a007388 */ /* 0x0201e80000000400 */
        /* <DEDUP_REMOVED lines=39> */
[----:B------:R2:W-:Y:S01]  /*4bb0*/  STS.U16 [R5+0x9f80], R176 ;  /* 0x009f80b005007388 */ /* 0x0005e20000000400 */
[----:B------:R3:W-:Y:S06]  /*4bc0*/  MEMBAR.ALL.CTA ;  /* 0x0000000000007992 */ /* 0x0007ec0000008000 */
[----:B---3--:R-:W3:Y:S01]  /*4bd0*/  FENCE.VIEW.ASYNC.S ;  /* 0x00000000000073c6 */ /* 0x008ee20000000000 */
[----:B------:R-:W-:Y:S01]  /*4be0*/  MOV R174, UR5 ;  /* 0x0000000500ae7c02 */ /* 0x000fe20008000f00 */
[----:B------:R-:W-:Y:S01]  /*4bf0*/  UIADD3.64 UR6, UR54, 0x2, URZ ;  /* 0x0000000236067897 */ /* 0x000fe2000fffe03f */
[----:B------:R-:W-:Y:S01]  /*4c00*/  MOV R175, UR4 ;  /* 0x0000000400af7c02 */ /* 0x000fe20008000f00 */
[----:B0-----:R-:W4:Y:S01]  /*4c10*/  LDL.64 R200, [R1+0x138] ;  /* 0x0001380001c87983 */ /* 0x001f220000100a00 */
[----:B------:R-:W-:-:S02]  /*4c20*/  MOV R18, UR15 ;  /* 0x0000000f00127c02 */ /* 0x000fc40008000f00 */
[----:B------:R-:W-:Y:S01]  /*4c30*/  MOV R19, UR14 ;  /* 0x0000000e00137c02 */ /* 0x000fe20008000f00 */
[----:B-1----:R-:W5:Y:S01]  /*4c40*/  LDL.64 R178, [R1+0xc0] ;  /* 0x0000c00001b27983 */ /* 0x002f620000100a00 */
[----:B------:R-:W-:Y:S02]  /*4c50*/  MOV R20, UR13 ;  /* 0x0000000d00147c02 */ /* 0x000fe40008000f00 */
[----:B------:R-:W-:Y:S02]  /*4c60*/  MOV R21, UR12 ;  /* 0x0000000c00157c02 */ /* 0x000fe40008000f00 */
[----:B------:R-:W-:Y:S02]  /*4c70*/  MOV R120, UR11 ;  /* 0x0000000b00787c02 */ /* 0x000fe40008000f00 */
[----:B------:R-:W-:Y:S02]  /*4c80*/  MOV R22, UR10 ;  /* 0x0000000a00167c02 */ /* 0x000fe40008000f00 */
[----:B------:R-:W-:-:S02]  /*4c90*/  MOV R121, UR9 ;  /* 0x0000000900797c02 */ /* 0x000fc40008000f00 */
[----:B------:R-:W-:Y:S01]  /*4ca0*/  MOV R23, UR8 ;  /* 0x0000000800177c02 */ /* 0x000fe20008000f00 */
[C---:B------:R-:W-:Y:S01]  /*4cb0*/  IMAD.WIDE R168, R4.reuse, 0x2, R210 ;  /* 0x0000000204a87825 */ /* 0x040fe200078e02d2 */
[----:B------:R-:W5:Y:S01]  /*4cc0*/  LDL.64 R172, [R1+0xd0] ;  /* 0x0000d00001ac7983 */ /* 0x000f620000100a00 */
[----:B---3--:R-:W-:Y:S01]  /*4cd0*/  BAR.SYNC.DEFER_BLOCKING 0x0 ;  /* 0x0000000000007b1d */ /* 0x008fe20000010000 */
[----:B------:R-:W-:Y:S02]  /*4ce0*/  UIADD3.64 UR4, UR52, 0x80, URZ ;  /* 0x0000008034047897 */ /* 0x000fe4000fffe03f */
[----:B------:R-:W-:Y:S02]  /*4cf0*/  UIADD3.64 UR12, UR52, 0x100, URZ ;  /* 0x00000100340c7897 */ /* 0x000fe4000fffe03f */
[----:B------:R-:W-:Y:S02]  /*4d00*/  UIADD3.64 UR14, UR54, 0x4, URZ ;  /* 0x00000004360e7897 */ /* 0x000fe4000fffe03f */
[----:B------:R-:W-:Y:S01]  /*4d10*/  UIADD3.64 UR8, UR52, 0x180, URZ ;  /* 0x0000018034087897 */ /* 0x000fe2000fffe03f */
[----:B------:R-:W3:Y:S01]  /*4d20*/  LDL.64 R210, [R1+0x90] ;  /* 0x0000900001d27983 */ /* 0x000ee20000100a00 */
[----:B------:R-:W-:Y:S01]  /*4d30*/  IMAD.WIDE R164, R4, 0x2, R234 ;  /* 0x0000000204a47825 */ /* 0x000fe200078e02ea */
[----:B------:R-:W-:-:S02]  /*4d40*/  UIADD3.64 UR10, UR54, 0x1fe, URZ ;  /* 0x000001fe360a7897 */ /* 0x000fc4000fffe03f */
[----:B--2---:R-:W2:Y:S01]  /*4d50*/  LDL.64 R176, [R1+0xd8] ;  /* 0x0000d80001b07983 */ /* 0x004ea20000100a00 */
[----:B------:R-:W-:-:S03]  /*4d60*/  IMAD.WIDE R166, R4, 0x2, R236 ;  /* 0x0000000204a67825 */ /* 0x000fc600078e02ec */
[----:B------:R-:W3:Y:S04]  /*4d70*/  LDL.64 R180, [R1+0xa0] ;  /* 0x0000a00001b47983 */ /* 0x000ee80000100a00 */
[----:B------:R-:W3:Y:S01]  /*4d80*/  LDL.64 R192, [R1+0xb0] ;  /* 0x0000b00001c07983 */ /* 0x000ee20000100a00 */
[----:B------:R-:W-:-:S03]  /*4d90*/  WARPGROUP.ARRIVE ;  /* 0x00000000000079c5 */ /* 0x000fc60000000000 */
[----:B------:R-:W3:Y:S04]  /*4da0*/  LDL.64 R198, [R1+0x88] ;  /* 0x0000880001c67983 */ /* 0x000ee80000100a00 */
[----:B------:R-:W3:Y:S01]  /*4db0*/  LDL.64 R202, [R1+0x68] ;  /* 0x0000680001ca7983 */ /* 0x000ee20000100a00 */
[----:B------:R-:W-:Y:S03]  /*4dc0*/  HGMMA.64x32x16.F32 R104, gdesc[UR56].tnspA, RZ, !UPT ;  /* 0x20600000386879f0 */ /* 0x000fe6000c7008ff */
[----:B------:R-:W3:Y:S04]  /*4dd0*/  LDL.64 R196, [R1+0x80] ;  /* 0x0000800001c47983 */ /* 0x000ee80000100a00 */
[----:B------:R-:W3:Y:S04]  /*4de0*/  LDL.64 R194, [R1+0x78] ;  /* 0x0000780001c27983 */ /* 0x000ee80000100a00 */
[----:B------:R-:W3:Y:S04]  /*4df0*/  LDL.64 R170, [R1+0xb8] ;  /* 0x0000b80001aa7983 */ /* 0x000ee80000100a00 */
[----:B------:R-:W3:Y:S01]  /*4e00*/  LDL.64 R236, [R1+0x40] ;  /* 0x0000400001ec7983 */ /* 0x000ee20000100a00 */
[----:B------:R-:W-:Y:S01]  /*4e10*/  IMAD.WIDE R190, R4, 0x2, R226 ;  /* 0x0000000204be7825 */ /* 0x000fe200078e02e2 */
[----:B------:R-:W-:Y:S01]  /*4e20*/  UMOV UR58, UR12 ;  /* 0x0000000c003a7c82 */ /* 0x000fe20008000000 */
[----:B------:R-:W-:Y:S01]  /*4e30*/  UMOV UR59, UR13 ;  /* 0x0000000d003b7c82 */ /* 0x000fe20008000000 */
[----:B------:R-:W3:Y:S04]  /*4e40*/  LDL.64 R226, [R1+0x20] ;  /* 0x0000200001e27983 */ /* 0x000ee80000100a00 */
[----:B------:R-:W3:Y:S01]  /*4e50*/  LDL.64 R234, [R1+0x38] ;  /* 0x0000380001ea7983 */ /* 0x000ee20000100a00 */
[----:B------:R-:W-:Y:S04]  /*4e60*/  HGMMA.64x32x16.F32 R104, gdesc[UR52].tnspA, R104 ;  /* 0x20600000346879f0 */ /* 0x000fe80008700868 */
        /* <DEDUP_REMOVED lines=10> */
[----:B------:R-:W-:Y:S01]  /*4f10*/  HGMMA.64x32x16.F32 R104, gdesc[UR20].tnspA, R104 ;  /* 0x20600000146879f0 */ /* 0x000fe20008700868 */
[----:B------:R-:W-:-:S02]  /*4f20*/  R2UR UR15, R18 ;  /* 0x00000000120f72ca */ /* 0x000fc400000e0000 */
[----:B------:R-:W-:Y:S02]  /*4f30*/  R2UR UR14, R19 ;  /* 0x00000000130e72ca */ /* 0x000fe400000e0000 */
[----:B------:R-:W-:Y:S02]  /*4f40*/  R2UR UR13, R20 ;  /* 0x00000000140d72ca */ /* 0x000fe400000e0000 */
[----:B------:R-:W-:Y:S01]  /*4f50*/  R2UR UR12, R21 ;  /* 0x00000000150c72ca */ /* 0x000fe200000e0000 */
[----:B------:R-:W-:Y:S01]  /*4f60*/  HGMMA.64x32x16.F32 R104, gdesc[UR16].tnspA, R104 ;  /* 0x20600000106879f0 */ /* 0x000fe20008700868 */
[----:B------:R-:W-:Y:S01]  /*4f70*/  UMOV UR6, UR4 ;  /* 0x0000000400067c82 */ /* 0x000fe20008000000 */
[----:B------:R-:W-:Y:S01]  /*4f80*/  UMOV UR7, UR5 ;  /* 0x0000000500077c82 */ /* 0x000fe20008000000 */
[----:B------:R-:W-:Y:S01]  /*4f90*/  UMOV UR4, UR8 ;  /* 0x0000000800047c82 */ /* 0x000fe20008000000 */
[----:B------:R-:W-:Y:S01]  /*4fa0*/  UMOV UR5, UR9 ;  /* 0x0000000900057c82 */ /* 0x000fe20008000000 */
[----:B------:R-:W-:-:S02]  /*4fb0*/  R2UR UR11, R120 ;  /* 0x00000000780b72ca */ /* 0x000fc400000e0000 */
[----:B------:R-:W-:Y:S02]  /*4fc0*/  R2UR UR10, R22 ;  /* 0x00000000160a72ca */ /* 0x000fe400000e0000 */
[----:B------:R-:W-:Y:S02]  /*4fd0*/  R2UR UR9, R121 ;  /* 0x00000000790972ca */ /* 0x000fe400000e0000 */
[----:B------:R-:W-:Y:S01]  /*4fe0*/  R2UR UR8, R23 ;  /* 0x00000000170872ca */ /* 0x000fe200000e0000 */
[----:B------:R-:W-:Y:S06]  /*4ff0*/  HGMMA.64x32x16.F32 R104, gdesc[UR12].tnspA, R104 ;  /* 0x206000000c6879f0 */ /* 0x000fec0008700868 */
[----:B------:R-:W-:-:S02]  /*5000*/  MOV R22, UR11 ;  /* 0x0000000b00167c02 */ /* 0x000fc40008000f00 */
[----:B------:R-:W-:Y:S02]  /*5010*/  MOV R23, UR10 ;  /* 0x0000000a00177c02 */ /* 0x000fe40008000f00 */
[----:B------:R-:W-:Y:S02]  /*5020*/  MOV R120, UR9 ;  /* 0x0000000900787c02 */ /* 0x000fe40008000f00 */
[----:B------:R-:W-:Y:S01]  /*5030*/  MOV R121, UR8 ;  /* 0x0000000800797c02 */ /* 0x000fe20008000f00 */
[----:B------:R-:W-:Y:S01]  /*5040*/  HGMMA.64x32x16.F32 R104, gdesc[UR8].tnspA, R104 ;  /* 0x20600000086879f0 */ /* 0x000fe20008700868 */
[----:B------:R-:W-:Y:S01]  /*5050*/  UIADD3.64 UR10, UR54, 0xfe, URZ ;  /* 0x000000fe360a7897 */ /* 0x000fe2000fffe03f */
[----:B------:R-:W-:Y:S01]  /*5060*/  UMOV UR8, UR56 ;  /* 0x0000003800087c82 */ /* 0x000fe20008000000 */
[----:B------:R-:W-:-:S07]  /*5070*/  UMOV UR9, UR57 ;  /* 0x0000003900097c82 */ /* 0x000fce0008000000 */
[----:B------:R-:W-:Y:S01]  /*5080*/  HGMMA.64x32x16.F32 R88, gdesc[UR8].tnspA, RZ, !UPT ;  /* 0x20600000085879f0 */ /* 0x000fe2000c7008ff */
[----:B------:R-:W-:Y:S02]  /*5090*/  MOV R18, UR15 ;  /* 0x0000000f00127c02 */ /* 0x000fe40008000f00 */
[----:B------:R-:W-:Y:S01]  /*50a0*/  MOV R19, UR14 ;  /* 0x0000000e00137c02 */ /* 0x000fe20008000f00 */
[----:B------:R-:W-:Y:S01]  /*50b0*/  UIADD3.64 UR14, UR54, 0x100, URZ ;  /* 0x00000100360e7897 */ /* 0x000fe2000fffe03f */
[----:B------:R-:W-:Y:S01]  /*50c0*/  MOV R20, UR13 ;  /* 0x0000000d00147c02 */ /* 0x000fe20008000f00 */
[----:B------:R-:W-:Y:S01]  /*50d0*/  UMOV UR13, UR53 ;  /* 0x00000035000d7c82 */ /* 0x000fe20008000000 */
[----:B------:R-:W-:Y:S01]  /*50e0*/  MOV R21, UR12 ;  /* 0x0000000c00157c02 */ /* 0x000fe20008000f00 */
[----:B------:R-:W-:Y:S01]  /*50f0*/  UMOV UR12, UR52 ;  /* 0x00000034000c7c82 */ /* 0x000fe20008000000 */
[----:B------:R-:W-:-:S04]  /*5100*/  UIADD3.64 UR10, UR54, 0x102, URZ ;  /* 0x00000102360a7897 */ /* 0x000fc8000fffe03f */
[----:B------:R-:W-:Y:S01]  /*5110*/  HGMMA.64x32x16.F32 R88, gdesc[UR12].tnspA, R88 ;  /* 0x206000000c5879f0 */ /* 0x000fe20008700858 */
[----:B------:R-:W-:Y:S01]  /*5120*/  UMOV UR8, UR6 ;  /* 0x0000000600087c82 */ /* 0x000fe20008000000 */
[----:B------:R-:W-:Y:S01]  /*5130*/  UMOV UR9, UR7 ;  /* 0x0000000700097c82 */ /* 0x000fe20008000000 */
[----:B------:R-:W-:Y:S02]  /*5140*/  UIADD3.64 UR14, UR54, 0x104, URZ ;  /* 0x00000104360e7897 */ /* 0x000fe4000fffe03f */
[----:B------:R-:W-:Y:S01]  /*5150*/  HGMMA.64x32x16.F32 R88, gdesc[UR8].tnspA, R88 ;  /* 0x20600000085879f0 */ /* 0x000fe20008700858 */
[----:B------:R-:W-:Y:S01]  /*5160*/  UMOV UR12, UR58 ;  /* 0x0000003a000c7c82 */ /* 0x000fe20008000000 */
[----:B------:R-:W-:Y:S01]  /*5170*/  UMOV UR13, UR59 ;  /* 0x0000003b000d7c82 */ /* 0x000fe20008000000 */
[----:B------:R-:W-:-:S04]  /*5180*/  UIADD3.64 UR6, UR54, 0x2fe, URZ ;  /* 0x000002fe36067897 */ /* 0x000fc8000fffe03f */
[----:B------:R-:W-:Y:S01]  /*5190*/  HGMMA.64x32x16.F32 R88, gdesc[UR12].tnspA, R88 ;  /* 0x206000000c5879f0 */ /* 0x000fe20008700858 */
        /* <DEDUP_REMOVED lines=38> */
[----:B------:R-:W-:Y:S02]  /*5400*/  R2UR UR13, R20 ;  /* 0x00000000140d72ca */ /* 0x000fe400000e0000 */
[----:B------:R-:W-:-:S11]  /*5410*/  R2UR UR12, R21 ;  /* 0x00000000150c72ca */ /* 0x000fd600000e0000 */
[----:B------:R-:W-:Y:S02]  /*5420*/  UMOV UR9, UR13 ;  /* 0x0000000d00097c82 */ /* 0x000fe40008000000 */
[----:B------:R-:W-:Y:S02]  /*5430*/  UMOV UR8, UR12 ;  /* 0x0000000c00087c82 */ /* 0x000fe40008000000 */
[----:B------:R-:W-:Y:S01]  /*5440*/  HGMMA.64x32x16.F32 R88, gdesc[UR8].tnspA, R88 ;  /* 0x20600000085879f0 */ /* 0x000fe20008700858 */
[----:B------:R-:W-:Y:S02]  /*5450*/  R2UR UR9, R120 ;  /* 0x00000000780972ca */ /* 0x000fe400000e0000 */
[----:B------:R-:W-:Y:S01]  /*5460*/  R2UR UR8, R121 ;  /* 0x00000000790872ca */ /* 0x000fe200000e0000 */
[----:B------:R-:W-:-:S10]  /*5470*/  UIADD3.64 UR6, UR54, 0x704, URZ ;  /* 0x0000070436067897 */ /* 0x000fd4000fffe03f */
[----:B------:R-:W-:Y:S02]  /*5480*/  UMOV UR5, UR9 ;  /* 0x0000000900057c82 */ /* 0x000fe40008000000 */
[----:B------:R-:W-:Y:S01]  /*5490*/  UMOV UR4, UR8 ;  /* 0x0000000800047c82 */ /* 0x000fe20008000000 */
[----:B------:R-:W-:Y:S01]  /*54a0*/  IMAD.WIDE R20, R4, 0x2, R242 ;  /* 0x0000000204147825 */ /* 0x000fe200078e02f2 */
[----:B------:R-:W-:Y:S02]  /*54b0*/  R2UR UR11, R22 ;  /* 0x00000000160b72ca */ /* 0x000fe400000e0000 */
[----:B------:R-:W-:Y:S01]  /*54c0*/  R2UR UR10, R23 ;  /* 0x00000000170a72ca */ /* 0x000fe200000e0000 */
[----:B------:R-:W-:Y:S01]  /*54d0*/  IMAD.WIDE R22, R4, 0x2, R240 ;  /* 0x0000000204167825 */ /* 0x000fe200078e02f0 */
[----:B------:R-:W-:Y:S01]  /*54e0*/  R2UR UR15, R18 ;  /* 0x00000000120f72ca */ /* 0x000fe200000e0000 */
[----:B------:R-:W0:Y:S01]  /*54f0*/  LDC R241, c[0x0][0x238] ;  /* 0x00008e00fff17b82 */ /* 0x000e220000000800 */
[----:B------:R-:W-:Y:S01]  /*5500*/  R2UR UR14, R19 ;  /* 0x00000000130e72ca */ /* 0x000fe200000e0000 */
[----:B----4-:R-:W-:-:S02]  /*5510*/  IMAD.WIDE R18, R4, 0x2, R200 ;  /* 0x0000000204127825 */ /* 0x010fc400078e02c8 */
[----:B------:R-:W4:Y:S01]  /*5520*/  LDL.64 R200, [R1+0xc8] ;  /* 0x0000c80001c87983 */ /* 0x000f220000100a00 */
[----:B------:R-:W-:Y:S01]  /*5530*/  HGMMA.64x32x16.F32 R88, gdesc[UR4].tnspA, R88, gsb0 ;  /* 0x20600000045879f0 */ /* 0x000fe20008000858 */
[----:B------:R-:W-:Y:S02]  /*5540*/  R2UR UR5, R174 ;  /* 0x00000000ae0572ca */ /* 0x000fe400000e0000 */
[----:B------:R-:W-:-:S13]  /*5550*/  R2UR UR4, R175 ;  /* 0x00000000af0472ca */ /* 0x000fda00000e0000 */
[----:B------:R-:W4:Y:S04]  /*5560*/  LDG.E.U16 R21, desc[UR4][R20.64] ;  /* 0x0000000414157981 */ /* 0x000f28000c1e1500 */
[----:B------:R1:W4:Y:S04]  /*5570*/  LDG.E.U16 R174, desc[UR4][R164.64] ;  /* 0x00000004a4ae7981 */ /* 0x000328000c1e1500 */
[----:B------:R5:W4:Y:S04]  /*5580*/  LDG.E.U16 R175, desc[UR4][R166.64] ;  /* 0x00000004a6af7981 */ /* 0x000b28000c1e1500 */
[----:B------:R0:W4:Y:S01]  /*5590*/  LDG.E.U16 R20, desc[UR4][R22.64] ;  /* 0x0000000416147981 */ /* 0x000122000c1e1500 */
[----:B-1----:R-:W-:-:S03]  /*55a0*/  IMAD.WIDE R164, R4, 0x2, R220 ;  /* 0x0000000204a47825 */ /* 0x002fc600078e02dc */
[----:B------:R-:W4:Y:S01]  /*55b0*/  LDL.64 R220, [R1+0xa8] ;  /* 0x0000a80001dc7983 */ /* 0x000f220000100a00 */
[----:B-----5:R-:W-:-:S03]  /*55c0*/  IMAD.WIDE R166, R4, 0x2, R214 ;  /* 0x0000000204a67825 */ /* 0x020fc600078e02d6 */
[----:B------:R-:W5:Y:S01]  /*55d0*/  LDL.64 R214, [R1+0x98] ;  /* 0x0000980001d67983 */ /* 0x000f620000100a00 */
[----:B0-----:R-:W-:-:S03]  /*55e0*/  IMAD.WIDE R22, R4, 0x2, R230 ;  /* 0x0000000204167825 */ /* 0x001fc600078e02e6 */
[----:B------:R-:W5:Y:S04]  /*55f0*/  LDG.E.U16 R164, desc[UR4][R164.64] ;  /* 0x00000004a4a47981 */ /* 0x000f68000c1e1500 */
[----:B------:R0:W5:Y:S01]  /*5600*/  LDG.E.U16 R183, desc[UR4][R22.64] ;  /* 0x0000000416b77981 */ /* 0x000162000c1e1500 */
[----:B------:R-:W-:-:S03]  /*5610*/  IMAD.WIDE R172, R4, 0x2, R172 ;  /* 0x0000000204ac7825 */ /* 0x000fc600078e02ac */
[----:B------:R-:W5:Y:S01]  /*5620*/  LDG.E.U16 R167, desc[UR4][R166.64] ;  /* 0x00000004a6a77981 */ /* 0x000f62000c1e1500 */
[----:B--2---:R-:W-:-:S03]  /*5630*/  IMAD.WIDE R176, R4, 0x2, R176 ;  /* 0x0000000204b07825 */ /* 0x004fc600078e02b0 */
[----:B------:R-:W2:Y:S01]  /*5640*/  LDG.E.U16 R165, desc[UR4][R168.64] ;  /* 0x00000004a8a57981 */ /* 0x000ea2000c1e1500 */
[----:B0-----:R-:W-:-:S03]  /*5650*/  IMAD.WIDE R22, R4, 0x2, R206 ;  /* 0x0000000204167825 */ /* 0x001fc600078e02ce */
[----:B------:R-:W2:Y:S04]  /*5660*/  LDL.64 R206, [R1+0x70] ;  /* 0x0000700001ce7983 */ /* 0x000ea80000100a00 */
[----:B------:R0:W2:Y:S01]  /*5670*/  LDG.E.U16 R185, desc[UR4][R22.64] ;  /* 0x0000000416b97981 */ /* 0x0000a2000c1e1500 */
[----:B---3--:R-:W-:-:S03]  /*5680*/  IMAD.WIDE R180, R4, 0x2, R180 ;  /* 0x0000000204b47825 */ /* 0x008fc600078e02b4 */
[----:B------:R-:W3:Y:S01]  /*5690*/  LDG.E.U16 R184, desc[UR4][R172.64] ;  /* 0x00000004acb87981 */ /* 0x000ee2000c1e1500 */
[----:B------:R-:W-:-:S03]  /*56a0*/  IMAD.WIDE R192, R4, 0x2, R192 ;  /* 0x0000000204c07825 */ /* 0x000fc600078e02c0 */
[----:B------:R-:W3:Y:S01]  /*56b0*/  LDG.E.U16 R166, desc[UR4][R176.64] ;  /* 0x00000004b0a67981 */ /* 0x000ee2000c1e1500 */
[----:B0-----:R-:W-:-:S03]  /*56c0*/  IMAD.WIDE R22, R4, 0x2, R178 ;  /* 0x0000000204167825 */ /* 0x001fc600078e02b2 */
[----:B------:R0:W3:Y:S04]  /*56d0*/  LDG.E.U16 R182, desc[UR4][R192.64] ;  /* 0x00000004c0b67981 */ /* 0x0000e8000c1e1500 */
[----:B------:R1:W3:Y:S01]  /*56e0*/  LDG.E.U16 R179, desc[UR4][R22.64] ;  /* 0x0000000416b37981 */ /* 0x0002e2000c1e1500 */
[----:B------:R-:W-:-:S03]  /*56f0*/  IMAD.WIDE R120, R4, 0x2, R238 ;  /* 0x0000000204787825 */ /* 0x000fc600078e02ee */
[----:B------:R-:W3:Y:S01]  /*5700*/  LDL.64 R238, [R1+0x48] ;  /* 0x0000480001ee7983 */ /* 0x000ee20000100a00 */
[----:B0-----:R-:W-:-:S03]  /*5710*/  IMAD.WIDE R192, R4, 0x2, R202 ;  /* 0x0000000204c07825 */ /* 0x001fc600078e02ca */
[----:B------:R-:W3:Y:S01]  /*5720*/  LDL.64 R202, [R1+0x30] ;  /* 0x0000300001ca7983 */ /* 0x000ee20000100a00 */
[----:B-1----:R-:W-:-:S03]  /*5730*/  IMAD.WIDE R22, R4, 0x2, R210 ;  /* 0x0000000204167825 */ /* 0x002fc600078e02d2 */
[----:B------:R-:W3:Y:S01]  /*5740*/  LDL.64 R210, [R1+0x50] ;  /* 0x0000500001d27983 */ /* 0x000ee20000100a00 */
[----:B------:R-:W-:-:S03]  /*5750*/  IMAD.WIDE R196, R4, 0x2, R196 ;  /* 0x0000000204c47825 */ /* 0x000fc600078e02c4 */
[----:B------:R-:W3:Y:S04]  /*5760*/  LDL.64 R230, [R1+0x28] ;  /* 0x0000280001e67983 */ /* 0x000ee80000100a00 */
[----:B------:R-:W3:Y:S04]  /*5770*/  LDG.E.U16 R18, desc[UR4][R18.64] ;  /* 0x0000000412127981 */ /* 0x000ee8000c1e1500 */
[----:B------:R-:W3:Y:S01]  /*5780*/  LDG.E.U16 R120, desc[UR4][R120.64] ;  /* 0x0000000478787981 */ /* 0x000ee2000c1e1500 */
[----:B------:R-:W-:-:S03]  /*5790*/  IMAD.WIDE R194, R4, 0x2, R194 ;  /* 0x0000000204c27825 */ /* 0x000fc600078e02c2 */
[----:B------:R-:W3:Y:S01]  /*57a0*/  LDG.E.U16 R190, desc[UR4][R190.64] ;  /* 0x00000004bebe7981 */ /* 0x000ee2000c1e1500 */
[----:B------:R-:W-:-:S03]  /*57b0*/  IMAD.WIDE R170, R4, 0x2, R170 ;  /* 0x0000000204aa7825 */ /* 0x000fc600078e02aa */
[----:B------:R-:W3:Y:S04]  /*57c0*/  LDG.E.U16 R19, desc[UR4][R194.64] ;  /* 0x00000004c2137981 */ /* 0x000ee8000c1e1500 */
[----:B------:R-:W3:Y:S01]  /*57d0*/  LDG.E.U16 R170, desc[UR4][R170.64] ;  /* 0x00000004aaaa7981 */ /* 0x000ee2000c1e1500 */
[----:B----4-:R-:W-:-:S03]  /*57e0*/  IMAD.WIDE R168, R4, 0x2, R200 ;  /* 0x0000000204a87825 */ /* 0x010fc600078e02c8 */
[----:B------:R-:W4:Y:S04]  /*57f0*/  LDL.64 R200, [R1+0x60] ;  /* 0x0000600001c87983 */ /* 0x000f280000100a00 */
[----:B------:R-:W4:Y:S04]  /*5800*/  LDG.E.U16 R168, desc[UR4][R168.64] ;  /* 0x00000004a8a87981 */ /* 0x000f28000c1e1500 */
[----:B------:R-:W4:Y:S04]  /*5810*/  LDG.E.U16 R169, desc[UR4][R180.64] ;  /* 0x00000004b4a97981 */ /* 0x000f28000c1e1500 */
[----:B------:R0:W4:Y:S04]  /*5820*/  LDG.E.U16 R181, desc[UR4][R22.64] ;  /* 0x0000000416b57981 */ /* 0x000128000c1e1500 */
[----:B------:R-:W4:Y:S01]  /*5830*/  LDG.E.U16 R180, desc[UR4][R196.64] ;  /* 0x00000004c4b47981 */ /* 0x000f22000c1e1500 */
[----:B0-----:R-:W-:-:S03]  /*5840*/  IMAD.WIDE R22, R4, 0x2, R198 ;  /* 0x0000000204167825 */ /* 0x001fc600078e02c6 */
[----:B------:R-:W4:Y:S04]  /*5850*/  LDL.64 R198, [R1+0x58] ;  /* 0x0000580001c67983 */ /* 0x000f280000100a00 */
[----:B------:R-:W4:Y:S04]  /*5860*/  LDG.E.U16 R22, desc[UR4][R22.64] ;  /* 0x0000000416167981 */ /* 0x000f28000c1e1500 */
[----:B------:R-:W4:Y:S01]  /*5870*/  LDG.E.U16 R23, desc[UR4][R192.64] ;  /* 0x00000004c0177981 */ /* 0x000f22000c1e1500 */
[----:B------:R-:W-:-:S03]  /*5880*/  IMAD.WIDE R172, R4, 0x2, R220 ;  /* 0x0000000204ac7825 */ /* 0x000fc600078e02dc */
[----:B------:R-:W4:Y:S01]  /*5890*/  LDL.64 R220, [R1+0x10] ;  /* 0x0000100001dc7983 */ /* 0x000f220000100a00 */
[----:B-----5:R-:W-:-:S03]  /*58a0*/  IMAD.WIDE R176, R4, 0x2, R214 ;  /* 0x0000000204b07825 */ /* 0x020fc600078e02d6 */
[----:B------:R-:W5:Y:S04]  /*58b0*/  LDG.E.U16 R172, desc[UR4][R172.64] ;  /* 0x00000004acac7981 */ /* 0x000f68000c1e1500 */
[----:B------:R-:W5:Y:S04]  /*58c0*/  LDL.64 R214, [R1+0x8] ;  /* 0x0000080001d67983 */ /* 0x000f680000100a00 */
[----:B------:R2:W5:Y:S02]  /*58d0*/  LDG.E.U16 R173, desc[UR4][R176.64] ;  /* 0x00000004b0ad7981 */ /* 0x000564000c1e1500 */
[----:B--2---:R-:W-:-:S02]  /*58e0*/  IMAD.WIDE R176, R4, 0x2, R206 ;  /* 0x0000000204b07825 */ /* 0x004fc400078e02ce */
[----:B------:R-:W2:Y:S02]  /*58f0*/  LDL.64 R206, [R1+0x18] ;  /* 0x0000180001ce7983 */ /* 0x000ea40000100a00 */
[C---:B---3--:R-:W-:Y:S02]  /*5900*/  IMAD.WIDE R196, R4.reuse, 0x2, R210 ;  /* 0x0000000204c47825 */ /* 0x048fe400078e02d2 */
[----:B------:R-:W3:Y:S04]  /*5910*/  LDG.E.U16 R176, desc[UR4][R176.64] ;  /* 0x00000004b0b07981 */ /* 0x000ee8000c1e1500 */
[----:B------:R-:W3:Y:S01]  /*5920*/  LDL.64 R210, [R1] ;  /* 0x0000000001d27983 */ /* 0x000ee20000100a00 */
[----:B------:R-:W-:-:S03]  /*5930*/  IMAD.WIDE R194, R4, 0x2, R238 ;  /* 0x0000000204c27825 */ /* 0x000fc600078e02ee */
[----:B------:R0:W3:Y:S01]  /*5940*/  LDG.E.U16 R171, desc[UR4][R196.64] ;  /* 0x00000004c4ab7981 */ /* 0x0000e2000c1e1500 */
[----:B------:R-:W-:-:S03]  /*5950*/  IMAD.WIDE R192, R4, 0x2, R236 ;  /* 0x0000000204c07825 */ /* 0x000fc600078e02ec */
[----:B------:R-:W3:Y:S01]  /*5960*/  LDG.E.U16 R160, desc[UR4][R194.64] ;  /* 0x00000004c2a07981 */ /* 0x000ee2000c1e1500 */
[----:B------:R-:W-:-:S03]  /*5970*/  IMAD.WIDE R202, R4, 0x2, R202 ;  /* 0x0000000204ca7825 */ /* 0x000fc600078e02ca */
[----:B------:R1:W3:Y:S01]  /*5980*/  LDG.E.U16 R177, desc[UR4][R192.64] ;  /* 0x00000004c0b17981 */ /* 0x0002e2000c1e1500 */
[----:B0-----:R-:W-:-:S03]  /*5990*/  IMAD.WIDE R196, R4, 0x2, R230 ;  /* 0x0000000204c47825 */ /* 0x001fc600078e02e6 */
[----:B------:R-:W3:Y:S01]  /*59a0*/  LDG.E.U16 R202, desc[UR4][R202.64] ;  /* 0x00000004caca7981 */ /* 0x000ee2000c1e1500 */
[----:B-1----:R-:W-:-:S03]  /*59b0*/  IMAD.WIDE R192, R4, 0x2, R226 ;  /* 0x0000000204c07825 */ /* 0x002fc600078e02e2 */
[----:B------:R-:W3:Y:S01]  /*59c0*/  LDG.E.U16 R203, desc[UR4][R196.64] ;  /* 0x00000004c4cb7981 */ /* 0x000ee2000c1e1500 */
[----:B------:R-:W-:Y:S02]  /*59d0*/  WARPGROUP.DEPBAR.LE gsb0, 0x0 ;  /* 0x00008000000079c5 */ /* 0x000fe40000010000 */
[----:B----4-:R-:W-:-:S05]  /*59e0*/  IMAD.WIDE R200, R4, 0x2, R200 ;  /* 0x0000000204c87825 */ /* 0x010fca00078e02c8 */
[----:B------:R0:W4:Y:S02]  /*59f0*/  LDG.E.U16 R178, desc[UR4][R200.64] ;  /* 0x00000004c8b27981 */ /* 0x000124000c1e1500 */
[----:B0-----:R-:W-:-:S06]  /*5a00*/  IMAD.WIDE R200, R4, 0x2, R248 ;  /* 0x0000000204c87825 */ /* 0x001fcc00078e02f8 */
[----:B------:R-:W4:Y:S01]  /*5a10*/  LDG.E.U16 R200, desc[UR4][R200.64] ;  /* 0x00000004c8c87981 */ /* 0x000f22000c1e1500 */
[----:B------:R-:W-:-:S05]  /*5a20*/  IMAD.WIDE R198, R4, 0x2, R198 ;  /* 0x0000000204c67825 */ /* 0x000fca00078e02c6 */
[----:B------:R0:W4:Y:S02]  /*5a30*/  LDG.E.U16 R121, desc[UR4][R198.64] ;  /* 0x00000004c6797981 */ /* 0x000124000c1e1500 */
[----:B0-----:R-:W-:-:S05]  /*5a40*/  IMAD.WIDE R198, R4, 0x2, R234 ;  /* 0x0000000204c67825 */ /* 0x001fca00078e02ea */
[----:B------:R0:W4:Y:S02]  /*5a50*/  LDG.E.U16 R191, desc[UR4][R198.64] ;  /* 0x00000004c6bf7981 */ /* 0x000124000c1e1500 */
[----:B0-----:R-:W-:-:S04]  /*5a60*/  IMAD.WIDE R198, R4, 0x2, R250 ;  /* 0x0000000204c67825 */ /* 0x001fc800078e02fa */
[C---:B--2---:R-:W-:Y:S02]  /*5a70*/  IMAD.WIDE R194, R4.reuse, 0x2, R206 ;  /* 0x0000000204c27825 */ /* 0x044fe400078e02ce */
[----:B------:R0:W2:Y:S04]  /*5a80*/  LDG.E.U16 R206, desc[UR4][R192.64] ;  /* 0x00000004c0ce7981 */ /* 0x0000a8000c1e1500 */
[----:B------:R5:W2:Y:S01]  /*5a90*/  LDG.E.U16 R207, desc[UR4][R194.64] ;  /* 0x00000004c2cf7981 */ /* 0x000aa2000c1e1500 */
[----:B0-----:R-:W-:-:S04]  /*5aa0*/  IMAD.WIDE R192, R4, 0x2, R220 ;  /* 0x0000000204c07825 */ /* 0x001fc800078e02dc */
[C---:B-----5:R-:W-:Y:S02]  /*5ab0*/  IMAD.WIDE R194, R4.reuse, 0x2, R214 ;  /* 0x0000000204c27825 */ /* 0x060fe400078e02d6 */
[----:B------:R-:W5:Y:S02]  /*5ac0*/  LDG.E.U16 R215, desc[UR4][R198.64] ;  /* 0x00000004c6d77981 */ /* 0x000f64000c1e1500 */
[C---:B---3--:R-:W-:Y:S02]  /*5ad0*/  IMAD.WIDE R196, R4.reuse, 0x2, R210 ;  /* 0x0000000204c47825 */ /* 0x048fe400078e02d2 */
[----:B------:R0:W3:Y:S04]  /*5ae0*/  LDG.E.U16 R211, desc[UR4][R194.64] ;  /* 0x00000004c2d37981 */ /* 0x0000e8000c1e1500 */
[----:B------:R1:W5:Y:S04]  /*5af0*/  LDG.E.U16 R210, desc[UR4][R192.64] ;  /* 0x00000004c0d27981 */ /* 0x000368000c1e1500 */
[----:B------:R1:W5:Y:S01]  /*5b00*/  LDG.E.U16 R214, desc[UR4][R196.64] ;  /* 0x00000004c4d67981 */ /* 0x000362000c1e1500 */
[----:B0-----:R-:W-:-:S04]  /*5b10*/  IMAD.WIDE R194, R4, 0x2, R232 ;  /* 0x0000000204c27825 */ /* 0x001fc800078e02e8 */
[C---:B-1----:R-:W-:Y:S01]  /*5b20*/  IMAD.WIDE R192, R4.reuse, 0x2, R246 ;  /* 0x0000000204c07825 */ /* 0x042fe200078e02f6 */
[----:B------:R0:W5:Y:S03]  /*5b30*/  LDG.E.U16 R220, desc[UR4][R194.64] ;  /* 0x00000004c2dc7981 */ /* 0x000166000c1e1500 */
[C---:B------:R-:W-:Y:S01]  /*5b40*/  IMAD.WIDE R196, R4.reuse, 0x2, R228 ;  /* 0x0000000204c47825 */ /* 0x040fe200078e02e4 */
[----:B------:R1:W5:Y:S03]  /*5b50*/  LDG.E.U16 R201, desc[UR4][R192.64] ;  /* 0x00000004c0c97981 */ /* 0x000366000c1e1500 */
[C---:B------:R-:W-:Y:S01]  /*5b60*/  IMAD.WIDE R198, R4.reuse, 0x2, R224 ;  /* 0x0000000204c67825 */ /* 0x040fe200078e02e0 */
[----:B------:R1:W5:Y:S03]  /*5b70*/  LDG.E.U16 R221, desc[UR4][R196.64] ;  /* 0x00000004c4dd7981 */ /* 0x000366000c1e1500 */
[----:B0-----:R-:W-:-:S02]  /*5b80*/  IMAD.WIDE R194, R4, 0x2, R218 ;  /* 0x0000000204c27825 */ /* 0x001fc400078e02da */
[----:B------:R-:W5:Y:S02]  /*5b90*/  LDG.E.U16 R198, desc[UR4][R198.64] ;  /* 0x00000004c6c67981 */ /* 0x000f64000c1e1500 */
[C---:B-1----:R-:W-:Y:S02]  /*5ba0*/  IMAD.WIDE R192, R4.reuse, 0x2, R222 ;  /* 0x0000000204c07825 */ /* 0x042fe400078e02de */
[----:B------:R0:W5:Y:S02]  /*5bb0*/  LDG.E.U16 R226, desc[UR4][R194.64] ;  /* 0x00000004c2e27981 */ /* 0x000164000c1e1500 */
[C---:B------:R-:W-:Y:S02]  /*5bc0*/  IMAD.WIDE R196, R4.reuse, 0x2, R216 ;  /* 0x0000000204c47825 */ /* 0x040fe400078e02d8 */
[----:B------:R1:W5:Y:S04]  /*5bd0*/  LDG.E.U16 R199, desc[UR4][R192.64] ;  /* 0x00000004c0c77981 */ /* 0x000368000c1e1500 */
[----:B------:R1:W5:Y:S01]  /*5be0*/  LDG.E.U16 R227, desc[UR4][R196.64] ;  /* 0x00000004c4e37981 */ /* 0x000362000c1e1500 */
[----:B0-----:R-:W-:-:S04]  /*5bf0*/  IMAD.WIDE R194, R4, 0x2, R208 ;  /* 0x0000000204c27825 */ /* 0x001fc800078e02d0 */
[C---:B-1----:R-:W-:Y:S01]  /*5c00*/  IMAD.WIDE R192, R4.reuse, 0x2, R212 ;  /* 0x0000000204c07825 */ /* 0x042fe200078e02d4 */
[----:B------:R0:W5:Y:S03]  /*5c10*/  LDG.E.U16 R231, desc[UR4][R194.64] ;  /* 0x00000004c2e77981 */ /* 0x000166000c1e1500 */
[C---:B------:R-:W-:Y:S01]  /*5c20*/  IMAD.WIDE R196, R4.reuse, 0x2, R204 ;  /* 0x0000000204c47825 */ /* 0x040fe200078e02cc */
        /* <DEDUP_REMOVED lines=21> */
[C---:B-1----:R-:W-:Y:S02]  /*5d80*/  IMAD.WIDE R192, R4.reuse, 0x2, R144 ;  /* 0x0000000204c07825 */ /* 0x042fe400078e0290 */
[----:B------:R0:W5:Y:S02]  /*5d90*/  LDG.E.U16 R194, desc[UR4][R194.64] ;  /* 0x00000004c2c27981 */ /* 0x000164000c1e1500 */
[----:B------:R-:W-:Y:S02]  /*5da0*/  IMAD.WIDE R196, R4, 0x2, R140 ;  /* 0x0000000204c47825 */ /* 0x000fe400078e028c */
[----:B------:R1:W5:Y:S04]  /*5db0*/  LDG.E.U16 R192, desc[UR4][R192.64] ;  /* 0x00000004c0c07981 */ /* 0x000368000c1e1500 */
[----:B------:R4:W5:Y:S01]  /*5dc0*/  LDG.E.U16 R196, desc[UR4][R196.64] ;  /* 0x00000004c4c47981 */ /* 0x000962000c1e1500 */
[-C--:B0-----:R-:W-:Y:S01]  /*5dd0*/  FMUL R195, R105, R241.reuse ;  /* 0x000000f169c37220 */ /* 0x081fe20000400000 */
[----:B------:R-:W-:Y:S01]  /*5de0*/  BAR.SYNC.DEFER_BLOCKING 0x0 ;  /* 0x0000000000007b1d */ /* 0x000fe20000010000 */
[----:B-1----:R-:W-:-:S05]  /*5df0*/  FMUL R193, R104, R241 ;  /* 0x000000f168c17220 */ /* 0x002fca0000400000 */
[----:B------:R-:W-:Y:S01]  /*5e00*/  FMNMX R193, R193, R195, !PT ;  /* 0x000000c3c1c17209 */ /* 0x000fe20007800000 */
[----:B------:R-:W-:-:S05]  /*5e10*/  FMUL R195, R108, R241 ;  /* 0x000000f16cc37220 */ /* 0x000fca0000400000 */
        /* <DEDUP_REMOVED lines=25> */
[----:B------:R-:W-:Y:S01]  /*5fb0*/  FMUL R195, R101, R241 ;  /* 0x000000f165c37220 */ /* 0x000fe20000400000 */
[----:B------:R-:W-:Y:S04]  /*5fc0*/  STS.U16 [R0+0x8000], R18 ;  /* 0x0080001200007388 */ /* 0x000fe80000000400 */
[----:B------:R-:W-:Y:S01]  /*5fd0*/  FMNMX R193, R195, R193, !PT ;  /* 0x000000c1c3c17209 */ /* 0x000fe20007800000 */
[----:B------:R0:W-:Y:S04]  /*5fe0*/  STS.U16 [R0+0x8400], R21 ;  /* 0x0084001500007388 */ /* 0x0001e80000000400 */
[----:B------:R-:W1:Y:S04]  /*5ff0*/  SHFL.BFLY PT, R18, R193, 0x2, 0x1f ;  /* 0x0c401f00c1127f89 */ /* 0x000e6800000e0000 */
[----:B------:R0:W-:Y:S02]  /*6000*/  STS.U16 [R0+0x8800], R20 ;  /* 0x0088001400007388 */ /* 0x0001e40000000400 */
[-C--:B0-----:R-:W-:Y:S01]  /*6010*/  FMUL R21, R107, R241.reuse ;  /* 0x000000f16b157220 */ /* 0x081fe20000400000 */
[----:B------:R-:W-:-:S05]  /*6020*/  FMUL R20, R106, R241 ;  /* 0x000000f16a147220 */ /* 0x000fca0000400000 */
[----:B------:R-:W-:Y:S01]  /*6030*/  FMNMX R20, R20, R21, !PT ;  /* 0x0000001514147209 */ /* 0x000fe20007800000 */
[----:B------:R-:W-:-:S05]  /*6040*/  FMUL R21, R110, R241 ;  /* 0x000000f16e157220 */ /* 0x000fca0000400000 */
[----:B------:R-:W-:Y:S01]  /*6050*/  FMNMX R20, R21, R20, !PT ;  /* 0x0000001415147209 */ /* 0x000fe20007800000 */
[----:B------:R-:W-:Y:S01]  /*6060*/  FMUL R21, R111, R241 ;  /* 0x000000f16f157220 */ /* 0x000fe20000400000 */
[----:B-1----:R-:W-:-:S04]  /*6070*/  FMNMX R18, R193, R18, !PT ;  /* 0x00000012c1127209 */ /* 0x002fc80007800000 */
[----:B------:R-:W-:Y:S01]  /*6080*/  FMNMX R20, R21, R20, !PT ;  /* 0x0000001415147209 */ /* 0x000fe20007800000 */
[-C--:B------:R-:W-:Y:S01]  /*6090*/  FMUL R21, R114, R241.reuse ;  /* 0x000000f172157220 */ /* 0x080fe20000400000 */
[----:B------:R0:W-:Y:S04]  /*60a0*/  STS.U16 [R0+0x8c00], R120 ;  /* 0x008c007800007388 */ /* 0x0001e80000000400 */
[----:B------:R-:W-:Y:S02]  /*60b0*/  FMNMX R21, R21, R20, !PT ;  /* 0x0000001415157209 */ /* 0x000fe40007800000 */
[----:B------:R-:W1:Y:S01]  /*60c0*/  SHFL.BFLY PT, R20, R18, 0x1, 0x1f ;  /* 0x0c201f0012147f89 */ /* 0x000e6200000e0000 */
[----:B0-----:R-:W-:-:S05]  /*60d0*/  FMUL R120, R115, R241 ;  /* 0x000000f173787220 */ /* 0x001fca0000400000 */
[----:B------:R-:W-:Y:S01]  /*60e0*/  FMNMX R21, R120, R21, !PT ;  /* 0x0000001578157209 */ /* 0x000fe20007800000 */
[----:B------:R-:W-:-:S05]  /*60f0*/  FMUL R120, R118, R241 ;  /* 0x000000f176787220 */ /* 0x000fca0000400000 */
[----:B------:R-:W-:Y:S01]  /*6100*/  FMNMX R21, R120, R21, !PT ;  /* 0x0000001578157209 */ /* 0x000fe20007800000 */
[----:B------:R-:W-:-:S05]  /*6110*/  FMUL R120, R119, R241 ;  /* 0x000000f177787220 */ /* 0x000fca0000400000 */
[----:B------:R-:W-:Y:S01]  /*6120*/  FMNMX R21, R120, R21, !PT ;  /* 0x0000001578157209 */ /* 0x000fe20007800000 */
[-C--:B------:R-:W-:Y:S01]  /*6130*/  FMUL R120, R90, R241.reuse ;  /* 0x000000f15a787220 */ /* 0x080fe20000400000 */
[----:B-1----:R-:W-:Y:S01]  /*6140*/  FMNMX R18, R18, R20, !PT ;  /* 0x0000001412127209 */ /* 0x002fe20007800000 */
[----:B------:R-:W-:-:S03]  /*6150*/  FMUL R20, R91, R241 ;  /* 0x000000f15b147220 */ /* 0x000fc60000400000 */
[----:B------:R-:W-:Y:S02]  /*6160*/  FMNMX R21, R120, R21, !PT ;  /* 0x0000001578157209 */ /* 0x000fe40007800000 */
[----:B------:R-:W-:Y:S02]  /*6170*/  FMNMX R18, R18, R14, !PT ;  /* 0x0000000e12127209 */ /* 0x000fe40007800000 */
[----:B------:R-:W-:Y:S01]  /*6180*/  FMNMX R21, R20, R21, !PT ;  /* 0x0000001514157209 */ /* 0x000fe20007800000 */
[-C--:B------:R-:W-:Y:S02]  /*6190*/  FMUL R20, R94, R241.reuse ;  /* 0x000000f15e147220 */ /* 0x080fe40000400000 */
[----:B------:R-:W-:-:S03]  /*61a0*/  FFMA R104, R104, R241, -R18 ;  /* 0x000000f168687223 */ /* 0x000fc60000000812 */
[----:B------:R-:W-:Y:S01]  /*61b0*/  FMNMX R21, R20, R21, !PT ;  /* 0x0000001514157209 */ /* 0x000fe20007800000 */
[----:B------:R-:W-:Y:S01]  /*61c0*/  FMUL R20, R104, 1.4426950216293334961 ;  /* 0x3fb8aa3b68147820 */ /* 0x000fe20000400000 */
[-C--:B------:R-:W-:Y:S01]  /*61d0*/  FMUL R104, R95, R241.reuse ;  /* 0x000000f15f687220 */ /* 0x080fe20000400000 */
[----:B------:R-:W-:-:S04]  /*61e0*/  FFMA R105, R105, R241, -R18 ;  /* 0x000000f169697223 */ /* 0x000fc80000000812 */
        /* <DEDUP_REMOVED lines=11> */
[----:B------:R-:W-:-:S04]  /*62a0*/  FMUL R120, R103, R241 ;  /* 0x000000f167787220 */ /* 0x000fc80000400000 */
[----:B------:R-:W-:-:S04]  /*62b0*/  FMNMX R109, R109, R108, !PT ;  /* 0x0000006c6d6d7209 */ /* 0x000fc80007800000 */
[----:B------:R-:W-:-:S05]  /*62c0*/  FMNMX R120, R120, R109, !PT ;  /* 0x0000006d78787209 */ /* 0x000fca0007800000 */
[----:B------:R-:W0:Y:S01]  /*62d0*/  SHFL.BFLY PT, R193, R120, 0x2, 0x1f ;  /* 0x0c401f0078c17f89 */ /* 0x000e2200000e0000 */
[-CC-:B------:R-:W-:Y:S01]  /*62e0*/  FFMA R88, R88, R241.reuse, -R18.reuse ;  /* 0x000000f158587223 */ /* 0x180fe20000000812 */
[----:B------:R-:W-:-:S03]  /*62f0*/  FFMA R112, R112, R241, -R18 ;  /* 0x000000f170707223 */ /* 0x000fc60000000812 */
[----:B------:R-:W-:Y:S01]  /*6300*/  FMUL R88, R88, 1.4426950216293334961 ;  /* 0x3fb8aa3b58587820 */ /* 0x000fe20000400000 */
[----:B------:R-:W-:Y:S01]  /*6310*/  FMUL R108, R112, 1.4426950216293334961 ;  /* 0x3fb8aa3b706c7820 */ /* 0x000fe20000400000 */
[----:B------:R-:W-:Y:S02]  /*6320*/  FFMA R112, R116, R241, -R18 ;  /* 0x000000f174707223 */ /* 0x000fe40000000812 */
[----:B------:R1:W-:Y:S01]  /*6330*/  MUFU.EX2 R116, R88 ;  /* 0x0000005800747308 */ /* 0x0003e20000000800 */
[----:B0-----:R-:W-:-:S05]  /*6340*/  FMNMX R193, R120, R193, !PT ;  /* 0x000000c178c17209 */ /* 0x001fca0007800000 */
[----:B-1----:R-:W0:Y:S01]  /*6350*/  SHFL.BFLY PT, R88, R193, 0x1, 0x1f ;  /* 0x0c201f00c1587f89 */ /* 0x002e2200000e0000 */
[----:B----4-:R-:W1:Y:S01]  /*6360*/  S2R R197, SR_TID.X ;  /* 0x0000000000c57919 */ /* 0x010e620000002100 */
[-CC-:B------:R-:W-:Y:S01]  /*6370*/  FFMA R89, R89, R241.reuse, -R18.reuse ;  /* 0x000000f159597223 */ /* 0x180fe20000000812 */
[-CC-:B------:R-:W-:Y:S01]  /*6380*/  FFMA R113, R113, R241.reuse, -R18.reuse ;  /* 0x000000f171717223 */ /* 0x180fe20000000812 */
[----:B------:R-:W-:Y:S01]  /*6390*/  FFMA R117, R117, R241, -R18 ;  /* 0x000000f175757223 */ /* 0x000fe20000000812 */
[----:B------:R-:W-:Y:S01]  /*63a0*/  STS.U16 [R0+0x9000], R164 ;  /* 0x009000a400007388 */ /* 0x000fe20000000400 */
[----:B------:R-:W-:-:S03]  /*63b0*/  FMUL R89, R89, 1.4426950216293334961 ;  /* 0x3fb8aa3b59597820 */ /* 0x000fc60000400000 */
[----:B------:R-:W-:Y:S04]  /*63c0*/  STS.U16 [R0+0x9400], R165 ;  /* 0x009400a500007388 */ /* 0x000fe80000000400 */
[----:B------:R-:W-:Y:S04]  /*63d0*/  STS.U16 [R0+0x9800], R166 ;  /* 0x009800a600007388 */ /* 0x000fe80000000400 */
[----:B------:R-:W-:Y:S04]  /*63e0*/  STS.U16 [R0+0x9c00], R168 ;  /* 0x009c00a800007388 */ /* 0x000fe80000000400 */
[----:B------:R4:W-:Y:S01]  /*63f0*/  STS.U16 [R0+0xa000], R170 ;  /* 0x00a000aa00007388 */ /* 0x0009e20000000400 */
[----:B0-----:R-:W-:-:S03]  /*6400*/  FMNMX R88, R193, R88, !PT ;  /* 0x00000058c1587209 */ /* 0x001fc60007800000 */
        /* <DEDUP_REMOVED lines=9> */
[----:B--2---:R-:W-:Y:S04]  /*64a0*/  STS.U16 [R0+0xc800], R207 ;  /* 0x00c800cf00007388 */ /* 0x004fe80000000400 */
[----:B---3--:R-:W-:Y:S04]  /*64b0*/  STS.U16 [R0+0xcc00], R211 ;  /* 0x00cc00d300007388 */ /* 0x008fe80000000400 */
        /* <DEDUP_REMOVED lines=44> */
[----:B------:R-:W-:Y:S01]  /*6780*/  FMUL R109, R113, 1.4426950216293334961 ;  /* 0x3fb8aa3b716d7820 */ /* 0x000fe20000400000 */
[----:B----4-:R-:W-:Y:S01]  /*6790*/  FMNMX R170, R88, R15, !PT ;  /* 0x0000000f58aa7209 */ /* 0x010fe20007800000 */
[-CC-:B------:R-:W-:Y:S01]  /*67a0*/  FFMA R164, R93, R241.reuse, -R18.reuse ;  /* 0x000000f15da47223 */ /* 0x180fe20000000812 */
[----:B------:R4:W-:Y:S06]  /*67b0*/  MEMBAR.ALL.CTA ;  /* 0x0000000000007992 */ /* 0x0009ec0000008000 */
[----:B----4-:R-:W4:Y:S01]  /*67c0*/  FENCE.VIEW.ASYNC.S ;  /* 0x00000000000073c6 */ /* 0x010f220000000000 */
[----:B------:R-:W-:Y:S01]  /*67d0*/  FMUL R113, R117, 1.4426950216293334961 ;  /* 0x3fb8aa3b75717820 */ /* 0x000fe20000400000 */
[-C--:B------:R-:W-:Y:S01]  /*67e0*/  FFMA R92, R92, R241.reuse, -R18 ;  /* 0x000000f15c5c7223 */ /* 0x080fe20000000812 */
[----:B------:R0:W-:Y:S01]  /*67f0*/  MUFU.EX2 R117, R89 ;  /* 0x0000005900757308 */ /* 0x0001e20000000800 */
[-C--:B------:R-:W-:Y:S01]  /*6800*/  FFMA R88, R106, R241.reuse, -R170 ;  /* 0x000000f16a587223 */ /* 0x080fe200000008aa */
[-CC-:B------:R-:W-:Y:S01]  /*6810*/  FFMA R96, R96, R241.reuse, -R18.reuse ;  /* 0x000000f160607223 */ /* 0x180fe20000000812 */
[-CC-:B------:R-:W-:Y:S01]  /*6820*/  FFMA R97, R97, R241.reuse, -R18.reuse ;  /* 0x000000f161617223 */ /* 0x180fe20000000812 */
[-CC-:B------:R-:W-:Y:S01]  /*6830*/  FFMA R100, R100, R241.reuse, -R18.reuse ;  /* 0x000000f164647223 */ /* 0x180fe20000000812 */
[----:B------:R-:W-:Y:S01]  /*6840*/  FFMA R101, R101, R241, -R18 ;  /* 0x000000f165657223 */ /* 0x000fe20000000812 */
[----:B-1----:R-:W-:Y:S01]  /*6850*/  SHF.R.U32.HI R197, RZ, 0x5, R197 ;  /* 0x00000005ffc57819 */ /* 0x002fe200000116c5 */
[----:B------:R-:W-:Y:S01]  /*6860*/  FMUL R112, R112, 1.4426950216293334961 ;  /* 0x3fb8aa3b70707820 */ /* 0x000fe20000400000 */
[----:B------:R-:W-:Y:S01]  /*6870*/  MUFU.EX2 R20, R20 ;  /* 0x0000001400147308 */ /* 0x000fe20000000800 */
[----:B0-----:R-:W-:Y:S01]  /*6880*/  FADD R89, -R18, R14 ;  /* 0x0000000e12597221 */ /* 0x001fe20000000100 */
[----:B------:R-:W-:-:S06]  /*6890*/  FMUL R88, R88, 1.4426950216293334961 ;  /* 0x3fb8aa3b58587820 */ /* 0x000fcc0000400000 */
[----:B------:R-:W-:Y:S01]  /*68a0*/  MUFU.EX2 R21, R21 ;  /* 0x0000001500157308 */ /* 0x000fe20000000800 */
[----:B------:R-:W-:Y:S01]  /*68b0*/  FMUL R89, R89, 1.4426950216293334961 ;  /* 0x3fb8aa3b59597820 */ /* 0x000fe20000400000 */
[-CC-:B------:R-:W-:Y:S01]  /*68c0*/  FFMA R110, R110, R241.reuse, -R170.reuse ;  /* 0x000000f16e6e7223 */ /* 0x180fe200000008aa */
[-CC-:B------:R-:W-:Y:S01]  /*68d0*/  FFMA R111, R111, R241.reuse, -R170.reuse ;  /* 0x000000f16f6f7223 */ /* 0x180fe200000008aa */
[-CC-:B------:R-:W-:Y:S01]  /*68e0*/  FFMA R114, R114, R241.reuse, -R170.reuse ;  /* 0x000000f172727223 */ /* 0x180fe200000008aa */
[----:B------:R-:W-:-:S03]  /*68f0*/  FFMA R115, R115, R241, -R170 ;  /* 0x000000f173737223 */ /* 0x000fc600000008aa */
[----:B------:R-:W-:Y:S01]  /*6900*/  MUFU.EX2 R104, R104 ;  /* 0x0000006800687308 */ /* 0x000fe20000000800 */
[-CC-:B------:R-:W-:Y:S01]  /*6910*/  FFMA R118, R118, R241.reuse, -R170.reuse ;  /* 0x000000f176767223 */ /* 0x180fe200000008aa */
[----:B------:R-:W-:Y:S01]  /*6920*/  FFMA R119, R119, R241, -R170 ;  /* 0x000000f177777223 */ /* 0x000fe200000008aa */
[----:B------:R-:W-:-:S05]  /*6930*/  FMUL R19, R110, 1.4426950216293334961 ;  /* 0x3fb8aa3b6e137820 */ /* 0x000fca0000400000 */
[----:B------:R-:W-:Y:S01]  /*6940*/  MUFU.EX2 R105, R105 ;  /* 0x0000006900697308 */ /* 0x000fe20000000800 */
[----:B------:R-:W-:Y:S01]  /*6950*/  FMUL R23, R111, 1.4426950216293334961 ;  /* 0x3fb8aa3b6f177820 */ /* 0x000fe20000400000 */
[-CC-:B------:R-:W-:Y:S01]  /*6960*/  FFMA R90, R90, R241.reuse, -R170.reuse ;  /* 0x000000f15a5a7223 */ /* 0x180fe200000008aa */
[----:B------:R-:W-:-:S05]  /*6970*/  FFMA R91, R91, R241, -R170 ;  /* 0x000000f15b5b7223 */ /* 0x000fca00000008aa */
[----:B------:R-:W-:Y:S01]  /*6980*/  MUFU.EX2 R108, R108 ;  /* 0x0000006c006c7308 */ /* 0x000fe20000000800 */
[-CC-:B------:R-:W-:Y:S01]  /*6990*/  FFMA R94, R94, R241.reuse, -R170.reuse ;  /* 0x000000f15e5e7223 */ /* 0x180fe200000008aa */
[-CC-:B------:R-:W-:Y:S01]  /*69a0*/  FFMA R95, R95, R241.reuse, -R170.reuse ;  /* 0x000000f15f5f7223 */ /* 0x180fe200000008aa */
[-CC-:B------:R-:W-:Y:S01]  /*69b0*/  FFMA R98, R98, R241.reuse, -R170.reuse ;  /* 0x000000f162627223 */ /* 0x180fe200000008aa */
[----:B------:R-:W-:Y:S01]  /*69c0*/  UMOV UR7, 0x40000040 ;  /* 0x4000004000077882 */ /* 0x000fe20000000000 */
[----:B--2---:R-:W-:Y:S01]  /*69d0*/  IMAD.MOV.U32 R174, RZ, RZ, RZ ;  /* 0x000000ffffae7224 */ /* 0x004fe200078e00ff */
[----:B------:R-:W2:Y:S01]  /*69e0*/  LDL R175, [R1+0x140] ;  /* 0x0001400001af7983 */ /* 0x000ea20000100800 */
[----:B---3--:R-:W0:Y:S01]  /*69f0*/  LDC R176, c[0x0][0x280] ;  /* 0x0000a000ffb07b82 */ /* 0x008e220000000800 */
[----:B------:R1:W3:Y:S01]  /*6a00*/  MUFU.EX2 R106, R89 ;  /* 0x00000059006a7308 */ /* 0x0002e20000000800 */
[-CC-:B------:R-:W-:Y:S01]  /*6a10*/  FFMA R99, R99, R241.reuse, -R170.reuse ;  /* 0x000000f163637223 */ /* 0x180fe200000008aa */
[-CC-:B------:R-:W-:Y:S01]  /*6a20*/  FFMA R102, R102, R241.reuse, -R170.reuse ;  /* 0x000000f166667223 */ /* 0x180fe200000008aa */
[-CC-:B------:R-:W-:Y:S01]  /*6a30*/  FFMA R103, R103, R241.reuse, -R170.reuse ;  /* 0x000000f167677223 */ /* 0x180fe200000008aa */
[----:B------:R-:W-:Y:S01]  /*6a40*/  FMUL R110, R114, 1.4426950216293334961 ;  /* 0x3fb8aa3b726e7820 */ /* 0x000fe20000400000 */
[----:B-1----:R-:W-:-:S03]  /*6a50*/  FFMA R89, R107, R241, -R170 ;  /* 0x000000f16b597223 */ /* 0x002fc600000008aa */
[----:B------:R1:W-:Y:S01]  /*6a60*/  MUFU.EX2 R107, R88 ;  /* 0x00000058006b7308 */ /* 0x0003e20000000800 */
[----:B------:R-:W-:Y:S01]  /*6a70*/  FMUL R111, R115, 1.4426950216293334961 ;  /* 0x3fb8aa3b736f7820 */ /* 0x000fe20000400000 */
[----:B------:R-:W-:Y:S01]  /*6a80*/  FMUL R164, R164, 1.4426950216293334961 ;  /* 0x3fb8aa3ba4a47820 */ /* 0x000fe20000400000 */
[----:B------:R-:W-:Y:S01]  /*6a90*/  FMUL R22, R89, 1.4426950216293334961 ;  /* 0x3fb8aa3b59167820 */ /* 0x000fe20000400000 */
[----:B------:R-:W-:Y:S01]  /*6aa0*/  FMUL R114, R118, 1.4426950216293334961 ;  /* 0x3fb8aa3b76727820 */ /* 0x000fe20000400000 */
[----:B------:R-:W-:Y:S01]  /*6ab0*/  FMUL R115, R119, 1.4426950216293334961 ;  /* 0x3fb8aa3b77737820 */ /* 0x000fe20000400000 */
[----:B-1----:R-:W-:Y:S01]  /*6ac0*/  FADD R88, -R170, R15 ;  /* 0x0000000faa587221 */ /* 0x002fe20000000100 */
[----:B------:R-:W-:Y:S01]  /*6ad0*/  FMUL R92, R92, 1.4426950216293334961 ;  /* 0x3fb8aa3b5c5c7820 */ /* 0x000fe20000400000 */
[----:B------:R-:W-:Y:S02]  /*6ae0*/  FMUL R96, R96, 1.4426950216293334961 ;  /* 0x3fb8aa3b60607820 */ /* 0x000fe40000400000 */
[----:B------:R-:W-:Y:S01]  /*6af0*/  FMUL R88, R88, 1.4426950216293334961 ;  /* 0x3fb8aa3b58587820 */ /* 0x000fe20000400000 */
        /* <DEDUP_REMOVED lines=11> */
[----:B------:R-:W-:Y:S01]  /*6bb0*/  IMAD.SHL.U32 R173, R197, 0x100, RZ ;  /* 0x00000100c5ad7824 */ /* 0x000fe200078e00ff */
[----:B------:R-:W1:Y:S01]  /*6bc0*/  MUFU.EX2 R172, R88 ;  /* 0x0000005800ac7308 */ /* 0x000e620000000800 */
[----:B------:R-:W-:-:S03]  /*6bd0*/  VIADD R197, R252, 0x8000 ;  /* 0x00008000fcc57836 */ /* 0x000fc60000000000 */
[----:B------:R-:W-:-:S04]  /*6be0*/  LOP3.LUT R173, R173, 0x400, RZ, 0xc0, !PT ;  /* 0x00000400adad7812 */ /* 0x000fc800078ec0ff */
[----:B------:R-:W-:Y:S01]  /*6bf0*/  MUFU.EX2 R109, R109 ;  /* 0x0000006d006d7308 */ /* 0x000fe20000000800 */
[----:B------:R-:W-:-:S07]  /*6c00*/  LEA.HI R173, R197, R173, RZ, 0x1c ;  /* 0x000000adc5ad7211 */ /* 0x000fce00078fe0ff */
[----:B------:R-:W-:Y:S08]  /*6c10*/  MUFU.EX2 R112, R112 ;  /* 0x0000007000707308 */ /* 0x000ff00000000800 */
[----:B------:R-:W-:Y:S08]  /*6c20*/  MUFU.EX2 R113, R113 ;  /* 0x0000007100717308 */ /* 0x000ff00000000800 */
[----:B------:R-:W-:Y:S08]  /*6c30*/  MUFU.EX2 R120, R92 ;  /* 0x0000005c00787308 */ /* 0x000ff00000000800 */
[----:B------:R-:W-:Y:S08]  /*6c40*/  MUFU.EX2 R164, R164 ;  /* 0x000000a400a47308 */ /* 0x000ff00000000800 */
[----:B------:R-:W-:Y:S08]  /*6c50*/  MUFU.EX2 R165, R96 ;  /* 0x0000006000a57308 */ /* 0x000ff00000000800 */
[----:B------:R-:W-:Y:S08]  /*6c60*/  MUFU.EX2 R166, R97 ;  /* 0x0000006100a67308 */ /* 0x000ff00000000800 */
[----:B------:R-:W-:Y:S08]  /*6c70*/  MUFU.EX2 R168, R100 ;  /* 0x0000006400a87308 */ /* 0x000ff00000000800 */
[----:B------:R-:W-:Y:S08]  /*6c80*/  MUFU.EX2 R14, R101 ;  /* 0x00000065000e7308 */ /* 0x000ff00000000800 */
[----:B------:R-:W4:Y:S08]  /*6c90*/  MUFU.EX2 R22, R22 ;  /* 0x0000001600167308 */ /* 0x000f300000000800 */
[----:B------:R-:W-:Y:S08]  /*6ca0*/  MUFU.EX2 R19, R19 ;  /* 0x0000001300137308 */ /* 0x000ff00000000800 */
[----:B------:R-:W0:Y:S08]  /*6cb0*/  MUFU.EX2 R23, R23 ;  /* 0x0000001700177308 */ /* 0x000e300000000800 */
[----:B------:R-:W-:Y:S08]  /*6cc0*/  MUFU.EX2 R110, R110 ;  /* 0x0000006e006e7308 */ /* 0x000ff00000000800 */
[----:B------:R-:W0:Y:S08]  /*6cd0*/  MUFU.EX2 R111, R111 ;  /* 0x0000006f006f7308 */ /* 0x000e300000000800 */
[----:B------:R-:W-:Y:S08]  /*6ce0*/  MUFU.EX2 R114, R114 ;  /* 0x0000007200727308 */ /* 0x000ff00000000800 */
[----:B------:R-:W0:Y:S08]  /*6cf0*/  MUFU.EX2 R115, R115 ;  /* 0x0000007300737308 */ /* 0x000e300000000800 */
[----:B------:R4:W-:Y:S08]  /*6d00*/  MUFU.EX2 R118, R90 ;  /* 0x0000005a00767308 */ /* 0x0009f00000000800 */
[----:B------:R0:W0:Y:S08]  /*6d10*/  MUFU.EX2 R119, R91 ;  /* 0x0000005b00777308 */ /* 0x0000300000000800 */
[----:B------:R0:W-:Y:S08]  /*6d20*/  MUFU.EX2 R121, R94 ;  /* 0x0000005e00797308 */ /* 0x0001f00000000800 */
[----:B------:R0:W0:Y:S08]  /*6d30*/  MUFU.EX2 R160, R95 ;  /* 0x0000005f00a07308 */ /* 0x0000300000000800 */
[----:B------:R0:W-:Y:S08]  /*6d40*/  MUFU.EX2 R167, R98 ;  /* 0x0000006200a77308 */ /* 0x0001f00000000800 */
[----:B------:R0:W0:Y:S08]  /*6d50*/  MUFU.EX2 R169, R99 ;  /* 0x0000006300a97308 */ /* 0x0000300000000800 */
[----:B-----5:R5:W-:Y:S08]  /*6d60*/  MUFU.EX2 R171, R102 ;  /* 0x0000006600ab7308 */ /* 0x020bf00000000800 */
[----:B------:R-:W5:Y:S01]  /*6d70*/  MUFU.EX2 R15, R103 ;  /* 0x00000067000f7308 */ /* 0x000f620000000800 */
[----:B------:R-:W-:Y:S01]  /*6d80*/  LOP3.LUT R173, R173, 0x3fff, RZ, 0xc0, !PT ;  /* 0x00003fffadad7812 */ /* 0x000fe200078ec0ff */
[-C--:B---3--:R-:W-:Y:S01]  /*6d90*/  FMUL R24, R24, R106.reuse ;  /* 0x0000006a18187220 */ /* 0x088fe20000400000 */
[-C--:B------:R-:W-:Y:S01]  /*6da0*/  FMUL R25, R25, R106.reuse ;  /* 0x0000006a19197220 */ /* 0x080fe20000400000 */
[-C--:B------:R-:W-:Y:S01]  /*6db0*/  FMUL R28, R28, R106.reuse ;  /* 0x0000006a1c1c7220 */ /* 0x080fe20000400000 */
[----:B------:R-:W-:Y:S01]  /*6dc0*/  R2UR UR6, R173 ;  /* 0x00000000ad0672ca */ /* 0x000fe200000e0000 */
[-C--:B------:R-:W-:Y:S01]  /*6dd0*/  FMUL R29, R29, R106.reuse ;  /* 0x0000006a1d1d7220 */ /* 0x080fe20000400000 */
        /* <DEDUP_REMOVED lines=26> */
[----:B------:R-:W-:Y:S01]  /*6f80*/  FMUL R84, R84, R106 ;  /* 0x0000006a54547220 */ /* 0x000fe20000400000 */
[-C--:B-1----:R-:W-:Y:S01]  /*6f90*/  FMUL R26, R26, R172.reuse ;  /* 0x000000ac1a1a7220 */ /* 0x082fe20000400000 */
        /* <DEDUP_REMOVED lines=30> */
[----:B------:R-:W-:Y:S01]  /*7180*/  FMUL R85, R85, R106 ;  /* 0x0000006a55557220 */ /* 0x000fe20000400000 */
[----:B------:R-:W-:Y:S01]  /*7190*/  FMUL R87, R87, R172 ;  /* 0x000000ac57577220 */ /* 0x000fe20000400000 */
[----:B------:R-:W-:-:S02]  /*71a0*/  F2FP.F16.F32.PACK_AB R88, R21, R20 ;  /* 0x000000141558723e */ /* 0x000fc400000000ff */
[----:B----4-:R-:W-:Y:S02]  /*71b0*/  F2FP.F16.F32.PACK_AB R90, R105, R104 ;  /* 0x00000068695a723e */ /* 0x010fe400000000ff */
[----:B------:R-:W-:Y:S02]  /*71c0*/  F2FP.F16.F32.PACK_AB R89, R22, R107 ;  /* 0x0000006b1659723e */ /* 0x000fe400000000ff */
[----:B0-----:R-:W-:Y:S02]  /*71d0*/  F2FP.F16.F32.PACK_AB R91, R23, R19 ;  /* 0x00000013175b723e */ /* 0x001fe400000000ff */
[----:B------:R-:W-:Y:S02]  /*71e0*/  F2FP.F16.F32.PACK_AB R92, R109, R108 ;  /* 0x0000006c6d5c723e */ /* 0x000fe400000000ff */
[----:B------:R-:W-:Y:S02]  /*71f0*/  F2FP.F16.F32.PACK_AB R93, R111, R110 ;  /* 0x0000006e6f5d723e */ /* 0x000fe400000000ff */
[----:B------:R-:W-:-:S02]  /*7200*/  F2FP.F16.F32.PACK_AB R94, R113, R112 ;  /* 0x00000070715e723e */ /* 0x000fc400000000ff */
[----:B------:R-:W-:Y:S02]  /*7210*/  F2FP.F16.F32.PACK_AB R95, R115, R114 ;  /* 0x00000072735f723e */ /* 0x000fe400000000ff */
[----:B------:R-:W-:Y:S02]  /*7220*/  F2FP.F16.F32.PACK_AB R96, R117, R116 ;  /* 0x000000747560723e */ /* 0x000fe400000000ff */
[----:B------:R-:W-:Y:S02]  /*7230*/  F2FP.F16.F32.PACK_AB R97, R119, R118 ;  /* 0x000000767761723e */ /* 0x000fe400000000ff */
[----:B------:R-:W-:Y:S02]  /*7240*/  F2FP.F16.F32.PACK_AB R98, R164, R120 ;  /* 0x00000078a462723e */ /* 0x000fe400000000ff */
[----:B------:R-:W-:Y:S02]  /*7250*/  F2FP.F16.F32.PACK_AB R99, R160, R121 ;  /* 0x00000079a063723e */ /* 0x000fe400000000ff */
[----:B------:R-:W-:-:S02]  /*7260*/  F2FP.F16.F32.PACK_AB R100, R166, R165 ;  /* 0x000000a5a664723e */ /* 0x000fc400000000ff */
[----:B------:R-:W-:Y:S02]  /*7270*/  F2FP.F16.F32.PACK_AB R101, R169, R167 ;  /* 0x000000a7a965723e */ /* 0x000fe400000000ff */
[----:B-----5:R-:W-:Y:S02]  /*7280*/  F2FP.F16.F32.PACK_AB R102, R14, R168 ;  /* 0x000000a80e66723e */ /* 0x020fe400000000ff */
[----:B------:R-:W-:Y:S01]  /*7290*/  F2FP.F16.F32.PACK_AB R103, R15, R171 ;  /* 0x000000ab0f67723e */ /* 0x000fe200000000ff */
[----:B------:R-:W-:Y:S06]  /*72a0*/  BAR.SYNC.DEFER_BLOCKING 0x0 ;  /* 0x0000000000007b1d */ /* 0x000fec0000010000 */
[----:B------:R-:W-:-:S06]  /*72b0*/  WARPGROUP.ARRIVE ;  /* 0x00000000000079c5 */ /* 0x000fcc0000000000 */
[----:B------:R-:W-:Y:S01]  /*72c0*/  HGMMA.64x128x16.F32 R24, R88, gdesc[UR4], R24 ;  /* 0x01e0000458187df0 */ /* 0x000fe20008700818 */
[----:B------:R-:W-:-:S04]  /*72d0*/  IADD3 R173, P0, R173, 0x2, RZ ;  /* 0x00000002adad7810 */ /* 0x000fc80007f1e0ff */
[----:B------:R-:W-:Y:S02]  /*72e0*/  IADD3.X R174, R174, 0x40000040, RZ, P0, !PT ;  /* 0x40000040aeae7810 */ /* 0x000fe400007fe4ff */
[----:B------:R-:W-:Y:S02]  /*72f0*/  R2UR UR58, R173 ;  /* 0x00000000ad3a72ca */ /* 0x000fe400000e0000 */
[----:B------:R-:W-:-:S13]  /*7300*/  R2UR UR6, R174 ;  /* 0x00000000ae0672ca */ /* 0x000fda00000e0000 */
[----:B------:R-:W-:Y:S01]  /*7310*/  UMOV UR7, UR6 ;  /* 0x0000000600077c82 */ /* 0x000fe20008000000 */
[----:B------:R-:W-:Y:S02]  /*7320*/  UMOV UR6, UR58 ;  /* 0x0000003a00067c82 */ /* 0x000fe40008000000 */
[----:B------:R-:W-:Y:S01]  /*7330*/  HGMMA.64x128x16.F32 R24, R92, gdesc[UR4], R24 ;  /* 0x01e000045c187df0 */ /* 0x000fe20008700818 */
[----:B------:R-:W-:Y:S01]  /*7340*/  UIADD3.64 UR58, UR6, 0x2, URZ ;  /* 0x00000002063a7897 */ /* 0x000fe2000fffe03f */
[----:B------:R-:W-:Y:S01]  /*7350*/  FADD R20, R20, R21 ;  /* 0x0000001514147221 */ /* 0x000fe20000000000 */
[----:B------:R-:W-:-:S03]  /*7360*/  FADD R22, R107, R22 ;  /* 0x000000166b167221 */ /* 0x000fc60000000000 */
[----:B------:R-:W-:Y:S01]  /*7370*/  FADD R20, R104, R20 ;  /* 0x0000001468147221 */ /* 0x000fe20000000000 */
[----:B------:R-:W-:Y:S01]  /*7380*/  FADD R22, R19, R22 ;  /* 0x0000001613167221 */ /* 0x000fe20000000000 */
[----:B------:R-:W-:Y:S02]  /*7390*/  UIADD3.64 UR6, UR6, 0x4, URZ ;  /* 0x0000000406067897 */ /* 0x000fe4000fffe03f */
[----:B------:R-:W-:Y:S02]  /*73a0*/  FADD R20, R105, R20 ;  /* 0x0000001469147221 */ /* 0x000fe40000000000 */
[----:B------:R-:W-:Y:S01]  /*73b0*/  HGMMA.64x128x16.F32 R24, R96, gdesc[UR56], R24 ;  /* 0x01e0003860187df0 */ /* 0x000fe20008700818 */
[----:B------:R-:W-:Y:S01]  /*73c0*/  FADD R22, R23, R22 ;  /* 0x0000001617167221 */ /* 0x000fe20000000000 */
[----:B------:R-:W-:-:S03]  /*73d0*/  FADD R20, R108, R20 ;  /* 0x000000146c147221 */ /* 0x000fc60000000000 */
        /* <DEDUP_REMOVED lines=22> */
[----:B------:R-:W-:Y:S02]  /*7540*/  FADD R22, R15, R22 ;  /* 0x000000160f167221 */ /* 0x000fe40000000000 */
[----:B------:R-:W0:Y:S01]  /*7550*/  SHFL.BFLY PT, R15, R20, 0x2, 0x1f ;  /* 0x0c401f00140f7f89 */ /* 0x000e2200000e0000 */
[----:B------:R-:W-:Y:S03]  /*7560*/  HGMMA.64x128x16.F32 R24, R100, gdesc[UR4], R24, gsb0 ;  /* 0x01e0000464187df0 */ /* 0x000fe60008000818 */
[----:B------:R-:W1:Y:S01]  /*7570*/  SHFL.BFLY PT, R14, R22, 0x2, 0x1f ;  /* 0x0c401f00160e7f89 */ /* 0x000e6200000e0000 */
[----:B0-----:R-:W-:-:S05]  /*7580*/  FADD R15, R20, R15 ;  /* 0x0000000f140f7221 */ /* 0x001fca0000000000 */
[----:B------:R-:W0:Y:S01]  /*7590*/  SHFL.BFLY PT, R19, R15, 0x1, 0x1f ;  /* 0x0c201f000f137f89 */ /* 0x000e2200000e0000 */
[----:B------:R-:W-:Y:S02]  /*75a0*/  VIADD R3, R3, 0x40 ;  /* 0x0000004003037836 */ /* 0x000fe40000000000 */
[----:B-1----:R-:W-:-:S05]  /*75b0*/  FADD R14, R22, R14 ;  /* 0x0000000e160e7221 */ /* 0x002fca0000000000 */
[----:B------:R-:W1:Y:S01]  /*75c0*/  SHFL.BFLY PT, R20, R14, 0x1, 0x1f ;  /* 0x0c201f000e147f89 */ /* 0x000e6200000e0000 */
[----:B------:R-:W-:Y:S01]  /*75d0*/  ISETP.GE.AND P0, PT, R3, R176, PT ;  /* 0x000000b00300720c */ /* 0x000fe20003f06270 */
[----:B0-----:R-:W-:Y:S01]  /*75e0*/  FADD R19, R15, R19 ;  /* 0x000000130f137221 */ /* 0x001fe20000000000 */
[----:B--2---:R-:W-:Y:S01]  /*75f0*/  IMAD R4, R175, 0x40, R4 ;  /* 0x00000040af047824 */ /* 0x004fe200078e0204 */
[----:B------:R-:W-:Y:S01]  /*7600*/  LEA R13, R161, R13, 0x6 ;  /* 0x0000000da10d7211 */ /* 0x000fe200078e30ff */
[--C-:B------:R-:W-:Y:S02]  /*7610*/  IMAD.MOV.U32 R15, RZ, RZ, R170.reuse ;  /* 0x000000ffff0f7224 */ /* 0x100fe400078e00aa */
[----:B------:R-:W-:Y:S01]  /*7620*/  FFMA R16, R106, R16, R19 ;  /* 0x000000106a107223 */ /* 0x000fe20000000013 */
[----:B------:R-:W-:Y:S02]  /*7630*/  IMAD.MOV.U32 R19, RZ, RZ, R170 ;  /* 0x000000ffff137224 */ /* 0x000fe400078e00aa */
[----:B-1----:R-:W-:Y:S01]  /*7640*/  FADD R20, R14, R20 ;  /* 0x000000140e147221 */ /* 0x002fe20000000000 */
[----:B------:R-:W-:-:S03]  /*7650*/  IMAD.MOV.U32 R14, RZ, RZ, R18 ;  /* 0x000000ffff0e7224 */ /* 0x000fc600078e0012 */
[----:B------:R-:W-:Y:S01]  /*7660*/  FFMA R17, R172, R17, R20 ;  /* 0x00000011ac117223 */ /* 0x000fe20000000014 */
[----:B------:R-:W-:Y:S02]  /*7670*/  WARPGROUP.DEPBAR.LE gsb0, 0x0 ;  /* 0x00008000000079c5 */ /* 0x000fe40000010000 */
[----:B------:R-:W-:Y:S05]  /*7680*/  @!P0 BRA `(.L_x_1) ;  /* 0xffffffb800e08947 */ /* 0x000fea000383ffff */
.L_x_0:
[----:B------:R-:W0:Y:S01]  /*7690*/  S2R R120, SR_TID.X ;  /* 0x0000000000787919 */ /* 0x000e220000002100 */
[----:B------:R-:W-:Y:S02]  /*76a0*/  IMAD.MOV.U32 R12, RZ, RZ, R17 ;  /* 0x000000ffff0c7224 */ /* 0x000fe400078e0011 */
[----:B------:R-:W-:Y:S01]  /*76b0*/  FMUL R8, R71, 0.25 ;  /* 0x3e80000047087820 */ /* 0x000fe20000400000 */
[----:B------:R-:W-:Y:S02]  /*76c0*/  IMAD.MOV.U32 R151, RZ, RZ, R16 ;  /* 0x000000ffff977224 */ /* 0x000fe400078e0010 */
[----:B------:R-:W-:Y:S01]  /*76d0*/  FMUL R17, R28, 0.25 ;  /* 0x3e8000001c117820 */ /* 0x000fe20000400000 */
[----:B------:R-:W1:Y:S01]  /*76e0*/  LDC R16, c[0x0][0x278] ;  /* 0x00009e00ff107b82 */ /* 0x000e620000000800 */
[----:B------:R-:W-:Y:S01]  /*76f0*/  FSETP.GT.AND P1, PT, |R12|, 8.50705917302346158658e+37, PT ;  /* 0x7e8000000c00780b */ /* 0x000fe20003f24200 */
[----:B------:R-:W-:Y:S01]  /*7700*/  FMUL R10, R25, 0.25 ;  /* 0x3e800000190a7820 */ /* 0x000fe20000400000 */
[C---:B------:R-:W-:Y:S01]  /*7710*/  FSETP.GT.AND P2, PT, |R151|.reuse, 8.50705917302346158658e+37, PT ;  /* 0x7e8000009700780b */ /* 0x040fe20003f44200 */
[----:B------:R-:W2:Y:S01]  /*7720*/  S2R R162, SR_CTAID.X ;  /* 0x0000000000a27919 */ /* 0x000ea20000002500 */
[----:B------:R-:W-:-:S02]  /*7730*/  FSETP.GEU.AND P3, PT, R151, 1.175494350822287508e-38, PT ;  /* 0x008000009700780b */ /* 0x000fc40003f6e000 */
[----:B------:R-:W-:Y:S01]  /*7740*/  FSEL R71, R8, R71, P1 ;  /* 0x0000004708477208 */ /* 0x000fe20000800000 */
[----:B------:R-:W-:Y:S01]  /*7750*/  FMUL R8, R51, 0.25 ;  /* 0x3e80000033087820 */ /* 0x000fe20000400000 */
[C---:B------:R-:W-:Y:S01]  /*7760*/  FSETP.GEU.AND P5, PT, |R12|.reuse, 1.175494350822287508e-38, PT ;  /* 0x008000000c00780b */ /* 0x040fe20003fae200 */
[----:B------:R-:W3:Y:S01]  /*7770*/  S2R R164, SR_CTAID.Y ;  /* 0x0000000000a47919 */ /* 0x000ee20000002600 */
[----:B------:R-:W-:Y:S02]  /*7780*/  FSETP.GEU.AND P4, PT, R12, 1.175494350822287508e-38, PT ;  /* 0x008000000c00780b */ /* 0x000fe40003f8e000 */
[----:B------:R-:W-:Y:S01]  /*7790*/  FSEL R107, R8, R51, P1 ;  /* 0x00000033086b7208 */ /* 0x000fe20000800000 */
[----:B------:R-:W-:Y:S01]  /*77a0*/  FMUL R8, R31, 0.25 ;  /* 0x3e8000001f087820 */ /* 0x000fe20000400000 */
[----:B------:R-:W-:Y:S02]  /*77b0*/  FSEL R145, R17, R28, P2 ;  /* 0x0000001c11917208 */ /* 0x000fe40001000000 */
[----:B------:R-:W-:-:S02]  /*77c0*/  FSEL R25, R10, R25, P2 ;  /* 0x000000190a197208 */ /* 0x000fc40001000000 */
[----:B------:R-:W-:Y:S01]  /*77d0*/  FSEL R31, R8, R31, P1 ;  /* 0x0000001f081f7208 */ /* 0x000fe20000800000 */
[----:B------:R-:W-:Y:S02]  /*77e0*/  FMUL R8, R73, 0.25 ;  /* 0x3e80000049087820 */ /* 0x000fe40000400000 */
[----:B------:R-:W-:Y:S01]  /*77f0*/  @!P5 FMUL R71, R71, 16777216 ;  /* 0x4b8000004747d820 */ /* 0x000fe20000400000 */
[----:B------:R-:W-:Y:S01]  /*7800*/  @!P5 FMUL R107, R107, 16777216 ;  /* 0x4b8000006b6bd820 */ /* 0x000fe20000400000 */
[----:B------:R-:W-:Y:S01]  /*7810*/  @!P5 FMUL R31, R31, 16777216 ;  /* 0x4b8000001f1fd820 */ /* 0x000fe20000400000 */
[----:B------:R-:W-:Y:S01]  /*7820*/  FSEL R73, R8, R73, P2 ;  /* 0x0000004908497208 */ /* 0x000fe20001000000 */
[----:B------:R-:W-:Y:S01]  /*7830*/  FMUL R8, R53, 0.25 ;  /* 0x3e80000035087820 */ /* 0x000fe20000400000 */
[C---:B0-----:R-:W-:Y:S01]  /*7840*/  LOP3.LUT R2, R120.reuse, 0xc0, RZ, 0xc0, !PT ;  /* 0x000000c078027812 */ /* 0x041fe200078ec0ff */
[C---:B------:R-:W-:Y:S01]  /*7850*/  IMAD.SHL.U32 R0, R120.reuse, 0x200, RZ ;  /* 0x0000020078007824 */ /* 0x040fe200078e00ff */
[C---:B------:R-:W-:Y:S01]  /*7860*/  SHF.L.U32 R4, R120.reuse, 0xb, RZ ;  /* 0x0000000b78047819 */ /* 0x040fe200000006ff */
[----:B------:R-:W-:Y:S01]  /*7870*/  IMAD.SHL.U32 R5, R120, 0x4, RZ ;  /* 0x0000000478057824 */ /* 0x000fe200078e00ff */
[----:B------:R-:W-:Y:S01]  /*7880*/  BAR.SYNC.DEFER_BLOCKING 0x0 ;  /* 0x0000000000007b1d */ /* 0x000fe20000010000 */
[----:B------:R-:W-:Y:S01]  /*7890*/  ISETP.NE.U32.AND P0, PT, R2, RZ, PT ;  /* 0x000000ff0200720c */ /* 0x000fe20003f05070 */
[----:B------:R-:W-:Y:S01]  /*78a0*/  IMAD.SHL.U32 R2, R120, 0x8, RZ ;  /* 0x0000000878027824 */ /* 0x000fe200078e00ff */
[----:B------:R-:W-:Y:S01]  /*78b0*/  LOP3.LUT R6, R4, 0x3000, RZ, 0xc0, !PT ;  /* 0x0000300004067812 */ /* 0x000fe200078ec0ff */
[----:B------:R-:W-:Y:S01]  /*78c0*/  IMAD.SHL.U32 R3, R120, 0x20, RZ ;  /* 0x0000002078037824 */ /* 0x000fe200078e00ff */
[----:B------:R-:W-:Y:S01]  /*78d0*/  LOP3.LUT R0, R0, 0x3000, RZ, 0xc0, !PT ;  /* 0x0000300000007812 */ /* 0x000fe200078ec0ff */
[----:B------:R-:W-:Y:S01]  /*78e0*/  IMAD.SHL.U32 R7, R120, 0x10, RZ ;  /* 0x0000001078077824 */ /* 0x000fe200078e00ff */
[----:B------:R-:W-:-:S02]  /*78f0*/  LOP3.LUT R4, R2, 0x300, RZ, 0xc0, !PT ;  /* 0x0000030002047812 */ /* 0x000fc400078ec0ff */
[----:B------:R-:W-:Y:S02]  /*7900*/  LOP3.LUT R9, R2, 0x38, RZ, 0xc0, !PT ;  /* 0x0000003802097812 */ /* 0x000fe400078ec0ff */
[----:B------:R-:W-:Y:S02]  /*7910*/  LOP3.LUT R2, R5, 0xc0, RZ, 0xc0, !PT ;  /* 0x000000c005027812 */ /* 0x000fe400078ec0ff */
[----:B------:R-:W-:Y:S02]  /*7920*/  LOP3.LUT R0, R0, 0x60, R3, 0xf8, !PT ;  /* 0x0000006000007812 */ /* 0x000fe400078ef803 */
[----:B------:R-:W-:Y:S02]  /*7930*/  LOP3.LUT R5, R4, 0x70, R5, 0xf8, !PT ;  /* 0x0000007004057812 */ /* 0x000fe400078ef805 */
[----:B------:R-:W-:Y:S02]  /*7940*/  LOP3.LUT R3, R120, 0x80, RZ, 0xc0, !PT ;  /* 0x0000008078037812 */ /* 0x000fe400078ec0ff */
[----:B------:R-:W-:-:S02]  /*7950*/  SHF.R.U32.HI R4, RZ, 0x1, R120 ;  /* 0x00000001ff047819 */ /* 0x000fc40000011678 */
[----:B------:R-:W-:Y:S01]  /*7960*/  LOP3.LUT R5, R0, R5, RZ, 0x3c, !PT ;  /* 0x0000000500057212 */ /* 0x000fe200078e3cff */
[----:B------:R-:W-:Y:S01]  /*7970*/  IMAD R88, R3, 0x10, R252 ;  /* 0x0000001003587824 */ /* 0x000fe200078e02fc */
[----:B------:R-:W-:Y:S01]  /*7980*/  LOP3.LUT R7, R6, 0x7f0, R7, 0xf8, !PT ;  /* 0x000007f006077812 */ /* 0x000fe200078ef807 */
[----:B------:R-:W-:Y:S01]  /*7990*/  FMUL R6, R83, 0.25 ;  /* 0x3e80000053067820 */ /* 0x000fe20000400000 */
[----:B------:R-:W-:Y:S01]  /*79a0*/  IADD3 R9, R2, R252, R9 ;  /* 0x000000fc02097210 */ /* 0x000fe20007ffe009 */
[----:B------:R-:W-:Y:S01]  /*79b0*/  IMAD.SHL.U32 R2, R120, 0x2, RZ ;  /* 0x0000000278027824 */ /* 0x000fe200078e00ff */
[----:B------:R-:W-:Y:S01]  /*79c0*/  SHF.R.U32.HI R0, RZ, 0x2, R3 ;  /* 0x00000002ff007819 */ /* 0x000fe20000011603 */
[----:B------:R-:W-:Y:S01]  /*79d0*/  IMAD.IADD R88, R5, 0x1, R88 ;  /* 0x0000000105587824 */ /* 0x000fe200078e0258 */
[----:B------:R-:W-:Y:S01]  /*79e0*/  LOP3.LUT R4, R4, 0x4, RZ, 0xc0, !PT ;  /* 0x0000000404047812 */ /* 0x000fe200078ec0ff */
[----:B------:R-:W-:Y:S01]  /*79f0*/  FMUL R5, R86, 0.25 ;  /* 0x3e80000056057820 */ /* 0x000fe20000400000 */
[----:B------:R-:W-:-:S02]  /*7a00*/  LOP3.LUT R7, R7, R0, RZ, 0x3c, !PT ;  /* 0x0000000007077212 */ /* 0x000fc400078e3cff */
[----:B------:R-:W-:Y:S01]  /*7a10*/  LOP3.LUT R3, R2, 0xf8, RZ, 0xc0, !PT ;  /* 0x000000f802037812 */ /* 0x000fe200078ec0ff */
[----:B------:R-:W-:Y:S02]  /*7a20*/  IMAD.IADD R0, R4, 0x1, R9 ;  /* 0x0000000104007824 */ /* 0x000fe400078e0209 */
[----:B------:R-:W-:Y:S01]  /*7a30*/  FMUL R4, R87, 0.25 ;  /* 0x3e80000057047820 */ /* 0x000fe20000400000 */
[----:B------:R-:W-:Y:S02]  /*7a40*/  LOP3.LUT R9, R7, 0x40, RZ, 0x3c, !PT ;  /* 0x0000004007097812 */ /* 0x000fe400078e3cff */
[C---:B------:R-:W-:Y:S01]  /*7a50*/  IADD3 R2, R252.reuse, R3, RZ ;  /* 0x00000003fc027210 */ /* 0x040fe20007ffe0ff */
[----:B------:R-:W-:Y:S01]  /*7a60*/  IMAD.IADD R3, R252, 0x1, R7 ;  /* 0x00000001fc037824 */ /* 0x000fe200078e0207 */
[----:B------:R-:W-:Y:S01]  /*7a70*/  FSEL R87, R4, R87, P1 ;  /* 0x0000005704577208 */ /* 0x000fe20000800000 */
[----:B------:R-:W-:Y:S01]  /*7a80*/  FMUL R4, R79, 0.25 ;  /* 0x3e8000004f047820 */ /* 0x000fe20000400000 */
[----:B------:R-:W-:Y:S01]  /*7a90*/  FMUL R7, R82, 0.25 ;  /* 0x3e80000052077820 */ /* 0x000fe20000400000 */
[----:B------:R-:W-:Y:S01]  /*7aa0*/  FSEL R11, R5, R86, P1 ;  /* 0x00000056050b7208 */ /* 0x000fe20000800000 */
        /* <DEDUP_REMOVED lines=74> */
[----:B------:R-:W-:Y:S01]  /*7f50*/  FMUL R4, R151, 8388608 ;  /* 0x4b00000097047820 */ /* 0x000fe20000400000 */
[----:B------:R-:W-:Y:S01]  /*7f60*/  FSEL R99, R7, R56, P2 ;  /* 0x0000003807637208 */ /* 0x000fe20001000000 */
[----:B------:R-:W-:Y:S01]  /*7f70*/  FMUL R7, R48, 0.25 ;  /* 0x3e80000030077820 */ /* 0x000fe20000400000 */
[----:B------:R-:W-:Y:S01]  /*7f80*/  FSEL R105, R5, R52, P2 ;  /* 0x0000003405697208 */ /* 0x000fe20001000000 */
[----:B------:R-:W-:Y:S01]  /*7f90*/  FMUL R5, R40, 0.25 ;  /* 0x3e80000028057820 */ /* 0x000fe20000400000 */
[----:B------:R-:W-:Y:S01]  /*7fa0*/  FSEL R65, R6, R65, P2 ;  /* 0x0000004106417208 */ /* 0x000fe20001000000 */
[----:B------:R-:W-:Y:S01]  /*7fb0*/  FMUL R6, R57, 0.25 ;  /* 0x3e80000039067820 */ /* 0x000fe20000400000 */
[----:B------:R-:W-:Y:S01]  /*7fc0*/  FSEL R78, R4, R151, !P3 ;  /* 0x00000097044e7208 */ /* 0x000fe20005800000 */
[----:B------:R-:W-:Y:S01]  /*7fd0*/  IMAD.IADD R252, R252, 0x1, R9 ;  /* 0x00000001fcfc7824 */ /* 0x000fe200078e0209 */
[----:B------:R-:W-:Y:S01]  /*7fe0*/  FSEL R111, R7, R48, P2 ;  /* 0x00000030076f7208 */ /* 0x000fe20001000000 */
[----:B------:R-:W-:Y:S01]  /*7ff0*/  FMUL R9, R62, 0.25 ;  /* 0x3e8000003e097820 */ /* 0x000fe20000400000 */
[----:B------:R-:W-:Y:S01]  /*8000*/  FMUL R7, R36, 0.25 ;  /* 0x3e80000024077820 */ /* 0x000fe20000400000 */
[----:B------:R-:W-:Y:S01]  /*8010*/  FSEL R125, R5, R40, P2 ;  /* 0x00000028057d7208 */ /* 0x000fe20001000000 */
[----:B------:R-:W-:Y:S01]  /*8020*/  FMUL R5, R12, 8388608 ;  /* 0x4b0000000c057820 */ /* 0x000fe20000400000 */
[----:B------:R-:W-:Y:S01]  /*8030*/  FSEL R57, R6, R57, P2 ;  /* 0x0000003906397208 */ /* 0x000fe20001000000 */
[----:B------:R-:W-:Y:S01]  /*8040*/  FMUL R6, R45, 0.25 ;  /* 0x3e8000002d067820 */ /* 0x000fe20000400000 */
[----:B------:R-:W-:Y:S01]  /*8050*/  VIADD R4, R78, 0xc0cafb0d ;  /* 0xc0cafb0d4e047836 */ /* 0x000fe20000000000 */
[----:B------:R-:W-:Y:S01]  /*8060*/  FSEL R95, R9, R62, P1 ;  /* 0x0000003e095f7208 */ /* 0x000fe20000800000 */
[----:B------:R-:W-:Y:S01]  /*8070*/  FMUL R9, R42, 0.25 ;  /* 0x3e8000002a097820 */ /* 0x000fe20000400000 */
[----:B------:R-:W-:Y:S01]  /*8080*/  FSEL R131, R7, R36, P2 ;  /* 0x0000002407837208 */ /* 0x000fe20001000000 */
[----:B------:R-:W-:Y:S01]  /*8090*/  FMUL R7, R32, 0.25 ;  /* 0x3e80000020077820 */ /* 0x000fe20000400000 */
[----:B------:R-:W-:Y:S01]  /*80a0*/  FSEL R153, R5, R12, !P4 ;  /* 0x0000000c05997208 */ /* 0x000fe20006000000 */
[----:B------:R-:W-:Y:S01]  /*80b0*/  @P1 FMUL R12, R12, 0.25 ;  /* 0x3e8000000c0c1820 */ /* 0x000fe20000400000 */
[----:B------:R-:W-:Y:S01]  /*80c0*/  FSEL R45, R6, R45, P2 ;  /* 0x0000002d062d7208 */ /* 0x000fe20001000000 */
[----:B------:R-:W-:Y:S01]  /*80d0*/  FMUL R6, R37, 0.25 ;  /* 0x3e80000025067820 */ /* 0x000fe20000400000 */
[----:B------:R-:W-:Y:S01]  /*80e0*/  LOP3.LUT R5, R4, 0xff800000, RZ, 0xc0, !PT ;  /* 0xff80000004057812 */ /* 0x000fe200078ec0ff */
[----:B------:R-:W-:Y:S01]  /*80f0*/  @!P5 FMUL R12, R12, 16777216 ;  /* 0x4b8000000c0cd820 */ /* 0x000fe20000400000 */
[----:B------:R-:W-:Y:S01]  /*8100*/  FSEL R121, R9, R42, P1 ;  /* 0x0000002a09797208 */ /* 0x000fe20000800000 */
[----:B------:R-:W-:Y:S01]  /*8110*/  FMUL R9, R26, 0.25 ;  /* 0x3e8000001a097820 */ /* 0x000fe20000400000 */
[----:B------:R-:W-:Y:S01]  /*8120*/  FSEL R139, R7, R32, P2 ;  /* 0x00000020078b7208 */ /* 0x000fe20001000000 */
[----:B------:R-:W-:Y:S01]  /*8130*/  @!P5 FMUL R11, R11, 16777216 ;  /* 0x4b8000000b0bd820 */ /* 0x000fe20000400000 */
[----:B------:R-:W-:Y:S01]  /*8140*/  FSEL R4, RZ, -23, P3 ;  /* 0xc1b80000ff047808 */ /* 0x000fe20001800000 */
[----:B------:R-:W-:Y:S01]  /*8150*/  @!P5 FMUL R87, R87, 16777216 ;  /* 0x4b8000005757d820 */ /* 0x000fe20000400000 */
[----:B------:R-:W-:Y:S01]  /*8160*/  I2FP.F32.S32 R7, R5 ;  /* 0x0000000500077245 */ /* 0x000fe20000201400 */
[----:B------:R-:W-:Y:S01]  /*8170*/  @!P5 FMUL R83, R83, 16777216 ;  /* 0x4b8000005353d820 */ /* 0x000fe20000400000 */
[----:B------:R-:W-:Y:S01]  /*8180*/  FSEL R37, R6, R37, P2 ;  /* 0x0000002506257208 */ /* 0x000fe20001000000 */
[----:B------:R-:W-:Y:S01]  /*8190*/  FMUL R6, R29, 0.25 ;  /* 0x3e8000001d067820 */ /* 0x000fe20000400000 */
[----:B------:R-:W-:Y:S01]  /*81a0*/  FSEL R147, R9, R26, P1 ;  /* 0x0000001a09937208 */ /* 0x000fe20000800000 */
[----:B------:R-:W-:Y:S01]  /*81b0*/  FFMA.FTZ R17, R7, 1.1920928955078125e-07, R4 ;  /* 0x3400000007117823 */ /* 0x000fe20000010004 */
[----:B------:R-:W-:Y:S01]  /*81c0*/  FMUL R9, R64, 0.25 ;  /* 0x3e80000040097820 */ /* 0x000fe20000400000 */
[----:B------:R-:W0:Y:S01]  /*81d0*/  MUFU.RCP R4, R12 ;  /* 0x0000000c00047308 */ /* 0x000e220000001000 */
[----:B------:R-:W-:Y:S01]  /*81e0*/  FSEL R53, R8, R53, P2 ;  /* 0x0000003508357208 */ /* 0x000fe20001000000 */
[----:B------:R-:W-:Y:S01]  /*81f0*/  FMUL R8, R33, 0.25 ;  /* 0x3e80000021087820 */ /* 0x000fe20000400000 */
[----:B------:R-:W-:Y:S01]  /*8200*/  FSEL R143, R6, R29, P2 ;  /* 0x0000001d068f7208 */ /* 0x000fe20001000000 */
[----:B------:R-:W-:Y:S01]  /*8210*/  VIADD R6, R153, 0xc0cafb0d ;  /* 0xc0cafb0d99067836 */ /* 0x000fe20000000000 */
[C---:B------:R-:W-:Y:S01]  /*8220*/  FSETP.GEU.AND P3, PT, |R151|.reuse, 1.175494350822287508e-38, PT ;  /* 0x008000009700780b */ /* 0x040fe20003f6e200 */
[----:B------:R-:W-:Y:S01]  /*8230*/  @P2 FMUL R151, R151, 0.25 ;  /* 0x3e80000097972820 */ /* 0x000fe20000400000 */
[----:B------:R-:W-:Y:S01]  /*8240*/  FSEL R51, R9, R64, P2 ;  /* 0x0000004009337208 */ /* 0x000fe20001000000 */
[----:B------:R-:W-:Y:S01]  /*8250*/  FMUL R9, R44, 0.25 ;  /* 0x3e8000002c097820 */ /* 0x000fe20000400000 */
[----:B------:R-:W-:Y:S01]  /*8260*/  FSEL R137, R8, R33, P2 ;  /* 0x0000002108897208 */ /* 0x000fe20001000000 */
[----:B------:R-:W-:Y:S01]  /*8270*/  @!P5 FMUL R15, R15, 16777216 ;  /* 0x4b8000000f0fd820 */ /* 0x000fe20000400000 */
[----:B------:R-:W-:Y:S01]  /*8280*/  LOP3.LUT R8, R6, 0xff800000, RZ, 0xc0, !PT ;  /* 0xff80000006087812 */ /* 0x000fe200078ec0ff */
[----:B------:R-:W-:Y:S01]  /*8290*/  @!P5 FMUL R79, R79, 16777216 ;  /* 0x4b8000004f4fd820 */ /* 0x000fe20000400000 */
[----:B------:R-:W-:Y:S01]  /*82a0*/  FSEL R117, R9, R44, P2 ;  /* 0x0000002c09757208 */ /* 0x000fe20001000000 */
[----:B------:R-:W-:Y:S01]  /*82b0*/  @!P5 FMUL R23, R23, 16777216 ;  /* 0x4b8000001717d820 */ /* 0x000fe20000400000 */
[----:B------:R-:W-:Y:S01]  /*82c0*/  FSEL R6, RZ, -23, P4 ;  /* 0xc1b80000ff067808 */ /* 0x000fe20002000000 */
[----:B------:R-:W-:Y:S01]  /*82d0*/  @!P5 FMUL R75, R75, 16777216 ;  /* 0x4b8000004b4bd820 */ /* 0x000fe20000400000 */
[----:B------:R-:W-:Y:S01]  /*82e0*/  I2FP.F32.S32 R9, R8 ;  /* 0x0000000800097245 */ /* 0x000fe20000201400 */
[----:B------:R-:W-:Y:S01]  /*82f0*/  @!P5 FMUL R89, R89, 16777216 ;  /* 0x4b8000005959d820 */ /* 0x000fe20000400000 */
        /* <DEDUP_REMOVED lines=22> */
[----:B------:R-:W-:Y:S01]  /*8460*/  FFMA.FTZ R32, R9, 1.1920928955078125e-07, R6 ;  /* 0x3400000009207823 */ /* 0x000fe20000010006 */
[C---:B0-----:R-:W-:Y:S01]  /*8470*/  FMUL R43, R4.reuse, R11 ;  /* 0x0000000b042b7220 */ /* 0x041fe20000400000 */
[C---:B------:R-:W-:Y:S01]  /*8480*/  FMUL R33, R4.reuse, R87 ;  /* 0x0000005704217220 */ /* 0x040fe20000400000 */
        /* <DEDUP_REMOVED lines=29> */
[----:B------:R-:W-:Y:S01]  /*8660*/  FMUL R76, R4, R147 ;  /* 0x00000093044c7220 */ /* 0x000fe20000400000 */
[----:B------:R-:W-:Y:S01]  /*8670*/  FMUL R29, R24, 0.25 ;  /* 0x3e800000181d7820 */ /* 0x000fe20000400000 */
[----:B------:R-:W0:Y:S01]  /*8680*/  MUFU.RCP R4, R151 ;  /* 0x0000009700047308 */ /* 0x000e220000001000 */
[----:B------:R-:W-:Y:S01]  /*8690*/  @!P3 FMUL R13, R13, 16777216 ;  /* 0x4b8000000d0db820 */ /* 0x000fe20000400000 */
[----:B------:R-:W-:Y:S01]  /*86a0*/  @!P3 FMUL R37, R37, 16777216 ;  /* 0x4b8000002525b820 */ /* 0x000fe20000400000 */
[----:B------:R-:W-:Y:S01]  /*86b0*/  @!P3 FMUL R137, R137, 16777216 ;  /* 0x4b8000008989b820 */ /* 0x000fe20000400000 */
[----:B------:R-:W-:Y:S01]  /*86c0*/  FSEL R149, R29, R24, P2 ;  /* 0x000000181d957208 */ /* 0x000fe20001000000 */
        /* <DEDUP_REMOVED lines=12> */
[C---:B0-----:R-:W-:Y:S01]  /*8790*/  FMUL R27, R4.reuse, R13 ;  /* 0x0000000d041b7220 */ /* 0x041fe20000400000 */
[C---:B------:R-:W-:Y:S01]  /*87a0*/  FMUL R13, R4.reuse, R37 ;  /* 0x00000025040d7220 */ /* 0x040fe20000400000 */
[C---:B------:R-:W-:Y:S01]  /*87b0*/  FMUL R24, R4.reuse, R137 ;  /* 0x0000008904187220 */ /* 0x040fe20000400000 */
        /* <DEDUP_REMOVED lines=17> */
[----:B------:R-:W-:Y:S01]  /*88d0*/  FMUL R14, R4, R45 ;  /* 0x0000002d040e7220 */ /* 0x000fe20000400000 */
[----:B------:R-:W-:Y:S01]  /*88e0*/  IADD3 R5, R78, -R5, RZ ;  /* 0x800000054e057210 */ /* 0x000fe20007ffe0ff */
[C---:B------:R-:W-:Y:S01]  /*88f0*/  FMUL R40, R4.reuse, R21 ;  /* 0x0000001504287220 */ /* 0x040fe20000400000 */
[----:B------:R-:W-:Y:S01]  /*8900*/  SHF.R.U32.HI R45, RZ, 0x6, R120 ;  /* 0x00000006ff2d7819 */ /* 0x000fe20000011678 */
        /* <DEDUP_REMOVED lines=27> */
[----:B------:R-:W-:Y:S01]  /*8ac0*/  F2FP.F16.F32.PACK_AB R13, R13, R24 ;  /* 0x000000180d0d723e */ /* 0x000fe200000000ff */
[----:B------:R-:W-:Y:S01]  /*8ad0*/  IMAD.MOV.U32 R4, RZ, RZ, 0x3dc6b27f ;  /* 0x3dc6b27fff047424 */ /* 0x000fe200078e00ff */
[----:B------:R-:W-:Y:S01]  /*8ae0*/  SGXT.U32 R45, R45, 0x2 ;  /* 0x000000022d2d781a */ /* 0x000fe20000000000 */
[----:B------:R-:W-:Y:S01]  /*8af0*/  FADD R24, R5, -1 ;  /* 0xbf80000005187421 */ /* 0x000fe20000000000 */
[----:B------:R-:W-:Y:S01]  /*8b00*/  IMAD.IADD R8, R153, 0x1, -R8 ;  /* 0x0000000199087824 */ /* 0x000fe200078e0a08 */
[----:B------:R-:W-:Y:S01]  /*8b10*/  F2FP.F16.F32.PACK_AB R12, R12, R25 ;  /* 0x000000190c0c723e */ /* 0x000fe200000000ff */
[----:B------:R-:W3:Y:S01]  /*8b20*/  LDC.64 R96, c[0x0][0x270] ;  /* 0x00009c00ff607b82 */ /* 0x000ee20000000a00 */
[----:B------:R-:W-:Y:S01]  /*8b30*/  FFMA.FTZ R5, R24, R4, -0.16845393180847167969 ;  /* 0xbe2c7f3018057423 */ /* 0x000fe20000010004 */
[----:B-1----:R-:W-:-:S02]  /*8b40*/  IMAD R45, R45, R16, RZ ;  /* 0x000000102d2d7224 */ /* 0x002fc400078e02ff */
[----:B------:R-:W-:Y:S01]  /*8b50*/  FADD R25, R8, -1 ;  /* 0xbf80000008197421 */ /* 0x000fe20000000000 */
[----:B------:R-:W-:Y:S01]  /*8b60*/  F2FP.F16.F32.PACK_AB R15, R15, R6 ;  /* 0x000000060f0f723e */ /* 0x000fe200000000ff */
[----:B------:R-:W-:Y:S01]  /*8b70*/  FFMA.FTZ R5, R24, R5, 0.1716887056827545166 ;  /* 0x3e2fcf2a18057423 */ /* 0x000fe20000010005 */
[----:B------:R-:W-:Y:S02]  /*8b80*/  IMAD R49, R16, 0x4, R45 ;  /* 0x0000000410317824 */ /* 0x000fe400078e022d */
[C---:B------:R-:W-:Y:S01]  /*8b90*/  FFMA.FTZ R4, R25.reuse, R4, -0.16845393180847167969 ;  /* 0xbe2c7f3019047423 */ /* 0x040fe20000010004 */
[----:B------:R-:W-:Y:S01]  /*8ba0*/  F2FP.F16.F32.PACK_AB R14, R14, R123 ;  /* 0x0000007b0e0e723e */ /* 0x000fe200000000ff */
[----:B------:R-:W-:Y:S01]  /*8bb0*/  FFMA.FTZ R5, R24, R5, -0.17900948226451873779 ;  /* 0xbe374e4318057423 */ /* 0x000fe20000010005 */
[----:B------:R-:W-:Y:S02]  /*8bc0*/  IMAD R51, R16, 0x4, R49 ;  /* 0x0000000410337824 */ /* 0x000fe400078e0231 */
[----:B------:R-:W-:Y:S01]  /*8bd0*/  FFMA.FTZ R6, R25, R4, 0.1716887056827545166 ;  /* 0x3e2fcf2a19067423 */ /* 0x000fe20000010004 */
[----:B------:R-:W-:Y:S01]  /*8be0*/  F2FP.F16.F32.PACK_AB R4, R7, R74 ;  /* 0x0000004a0704723e */ /* 0x000fe200000000ff */
[----:B------:R-:W-:Y:S01]  /*8bf0*/  FFMA.FTZ R7, R24, R5, 0.20512372255325317383 ;  /* 0x3e520bf418077423 */ /* 0x000fe20000010005 */
[----:B------:R-:W-:-:S02]  /*8c00*/  IMAD R53, R16, 0x4, R51 ;  /* 0x0000000410357824 */ /* 0x000fc400078e0233 */
[C---:B------:R-:W-:Y:S01]  /*8c10*/  FFMA.FTZ R6, R25.reuse, R6, -0.17900948226451873779 ;  /* 0xbe374e4319067423 */ /* 0x040fe20000010006 */
[----:B------:R0:W-:Y:S01]  /*8c20*/  STS.128 [R88+0x400], R12 ;  /* 0x0004000c58007388 */ /* 0x0001e20000000c00 */
[----:B------:R-:W-:Y:S01]  /*8c30*/  FFMA.FTZ R7, R24, R7, -0.24046532809734344482 ;  /* 0xbe763c8b18077423 */ /* 0x000fe20000010007 */
[----:B------:R-:W-:Y:S02]  /*8c40*/  IMAD R59, R16, 0x4, R53 ;  /* 0x00000004103b7824 */ /* 0x000fe400078e0235 */
[----:B------:R-:W-:Y:S01]  /*8c50*/  FFMA.FTZ R6, R25, R6, 0.20512372255325317383 ;  /* 0x3e520bf419067423 */ /* 0x000fe20000010006 */
[----:B------:R-:W-:Y:S01]  /*8c60*/  F2FP.F16.F32.PACK_AB R23, R23, R10 ;  /* 0x0000000a1717723e */ /* 0x000fe200000000ff */
[----:B------:R-:W-:Y:S01]  /*8c70*/  FFMA.FTZ R7, R24, R7, 0.28857114911079406738 ;  /* 0x3e93bf9918077423 */ /* 0x000fe20000010007 */
[----:B------:R-:W-:Y:S01]  /*8c80*/  F2FP.F16.F32.PACK_AB R20, R20, R149 ;  /* 0x000000951414723e */ /* 0x000fe200000000ff */
[----:B------:R-:W-:Y:S01]  /*8c90*/  FFMA.FTZ R6, R25, R6, -0.24046532809734344482 ;  /* 0xbe763c8b19067423 */ /* 0x000fe20000010006 */
[----:B------:R-:W-:Y:S01]  /*8ca0*/  LEA R61, R16, R59, 0x2 ;  /* 0x0000003b103d7211 */ /* 0x000fe200078e10ff */
[----:B------:R-:W-:Y:S01]  /*8cb0*/  FFMA.FTZ R7, R24, R7, -0.36067417263984680176 ;  /* 0xbeb8aa4918077423 */ /* 0x000fe20000010007 */
[----:B------:R-:W-:Y:S01]  /*8cc0*/  F2FP.F16.F32.PACK_AB R21, R21, R72 ;  /* 0x000000481515723e */ /* 0x000fe200000000ff */
[----:B---3--:R-:W-:Y:S01]  /*8cd0*/  IMAD R35, R164, R96, RZ ;  /* 0x00000060a4237224 */ /* 0x008fe200078e02ff */
[----:B------:R-:W-:Y:S01]  /*8ce0*/  F2FP.F16.F32.PACK_AB R22, R22, R125 ;  /* 0x0000007d1616723e */ /* 0x000fe200000000ff */
[----:B------:R-:W-:Y:S01]  /*8cf0*/  IMAD R65, R16, 0x4, R61 ;  /* 0x0000000410417824 */ /* 0x000fe200078e023d */
[----:B------:R-:W-:Y:S01]  /*8d00*/  F2FP.F16.F32.PACK_AB R8, R141, R76 ;  /* 0x0000004c8d08723e */ /* 0x000fe200000000ff */
[----:B0-----:R-:W-:Y:S01]  /*8d10*/  FFMA.FTZ R12, R25, R6, 0.28857114911079406738 ;  /* 0x3e93bf99190c7423 */ /* 0x001fe20000010006 */
[----:B------:R-:W-:Y:S01]  /*8d20*/  FFMA.FTZ R13, R24, R7, 0.48089820146560668945 ;  /* 0x3ef6384a180d7423 */ /* 0x000fe20000010007 */
[----:B------:R-:W-:Y:S01]  /*8d30*/  F2FP.F16.F32.PACK_AB R9, R9, R70 ;  /* 0x000000460909723e */ /* 0x000fe200000000ff */
[C---:B------:R-:W-:Y:S01]  /*8d40*/  IMAD R67, R16.reuse, 0x4, R65 ;  /* 0x0000000410437824 */ /* 0x040fe200078e0241 */
[----:B------:R-:W-:Y:S01]  /*8d50*/  F2FP.F16.F32.PACK_AB R5, R127, R68 ;  /* 0x000000447f05723e */ /* 0x000fe200000000ff */
[----:B------:R-:W-:Y:S01]  /*8d60*/  FFMA.FTZ R12, R25, R12, -0.36067417263984680176 ;  /* 0xbeb8aa49190c7423 */ /* 0x000fe2000001000c */
[----:B------:R-:W-:Y:S01]  /*8d70*/  F2FP.F16.F32.PACK_AB R10, R115, R66 ;  /* 0x00000042730a723e */ /* 0x000fe200000000ff */
[----:B------:R-:W-:Y:S01]  /*8d80*/  STS.128 [R88], R20 ;  /* 0x0000001458007388 */ /* 0x000fe20000000c00 */
[----:B------:R-:W-:Y:S01]  /*8d90*/  F2FP.F16.F32.PACK_AB R6, R113, R64 ;  /* 0x000000407106723e */ /* 0x000fe200000000ff */
[C---:B------:R-:W-:Y:S01]  /*8da0*/  IMAD R69, R16.reuse, 0x4, R67 ;  /* 0x0000000410457824 */ /* 0x040fe200078e0243 */
[----:B------:R-:W-:Y:S01]  /*8db0*/  F2FP.F16.F32.PACK_AB R11, R11, R62 ;  /* 0x0000003e0b0b723e */ /* 0x000fe200000000ff */
[----:B------:R-:W-:Y:S01]  /*8dc0*/  FFMA.FTZ R12, R25, R12, 0.48089820146560668945 ;  /* 0x3ef6384a190c7423 */ /* 0x000fe2000001000c */
[----:B------:R-:W-:Y:S01]  /*8dd0*/  F2FP.F16.F32.PACK_AB R7, R101, R60 ;  /* 0x0000003c6507723e */ /* 0x000fe200000000ff */
[----:B------:R-:W-:Y:S01]  /*8de0*/  IMAD R75, R16, 0x4, R69 ;  /* 0x00000004104b7824 */ /* 0x000fe200078e0245 */
[----:B------:R-:W-:Y:S01]  /*8df0*/  ISETP.GE.U32.AND P2, PT, R78, 0x7f800000, PT ;  /* 0x7f8000004e00780c */ /* 0x000fe20003f46070 */
[----:B------:R0:W-:Y:S01]  /*8e00*/  STS.128 [R88+0x80], R8 ;  /* 0x0000800858007388 */ /* 0x0001e20000000c00 */
[----:B------:R-:W-:Y:S01]  /*8e10*/  FFMA.FTZ R12, R25, R12, -0.72134751081466674805 ;  /* 0xbf38aa3b190c7423 */ /* 0x000fe2000001000c */
[----:B------:R-:W-:Y:S01]  /*8e20*/  ISETP.GE.U32.AND P3, PT, R153, 0x7f800000, PT ;  /* 0x7f8000009900780c */ /* 0x000fe20003f66070 */
[----:B------:R-:W-:Y:S01]  /*8e30*/  FFMA.FTZ R13, R24, R13, -0.72134751081466674805 ;  /* 0xbf38aa3b180d7423 */ /* 0x000fe2000001000d */
[----:B------:R-:W-:Y:S01]  /*8e40*/  STS.128 [R88+0x480], R4 ;  /* 0x0004800458007388 */ /* 0x000fe20000000c00 */
[----:B------:R-:W-:-:S02]  /*8e50*/  IMAD R77, R16, 0x4, R75 ;  /* 0x00000004104d7824 */ /* 0x000fc400078e024b */
[C---:B------:R-:W-:Y:S01]  /*8e60*/  FMUL R12, R25.reuse, R12 ;  /* 0x0000000c190c7220 */ /* 0x040fe20000400000 */
[----:B------:R-:W-:Y:S01]  /*8e70*/  FMUL R13, R24, R13 ;  /* 0x0000000d180d7220 */ /* 0x000fe20000400000 */
[----:B------:R-:W-:Y:S01]  /*8e80*/  BAR.SYNC.DEFER_BLOCKING 0x0 ;  /* 0x0000000000007b1d */ /* 0x000fe20000010000 */
[----:B------:R-:W-:Y:S01]  /*8e90*/  F2FP.F16.F32.PACK_AB R30, R30, R73 ;  /* 0x000000491e1e723e */ /* 0x000fe200000000ff */
[C---:B------:R-:W-:Y:S01]  /*8ea0*/  FMUL R12, R25.reuse, R12 ;  /* 0x0000000c190c7220 */ /* 0x040fe20000400000 */
[----:B------:R-:W-:Y:S01]  /*8eb0*/  LEA R81, R16, R77, 0x2 ;  /* 0x0000004d10517211 */ /* 0x000fe200078e10ff */
[----:B------:R-:W-:Y:S01]  /*8ec0*/  FMUL R13, R24, R13 ;  /* 0x0000000d180d7220 */ /* 0x000fe20000400000 */
[----:B------:R-:W-:Y:S01]  /*8ed0*/  F2FP.F16.F32.PACK_AB R26, R26, R39 ;  /* 0x000000271a1a723e */ /* 0x000fe200000000ff */
[----:B------:R-:W-:Y:S01]  /*8ee0*/  FFMA.FTZ R25, R25, 1.4426950216293334961, R12 ;  /* 0x3fb8aa3b19197823 */ /* 0x000fe2000001000c */
[----:B------:R-:W-:Y:S02]  /*8ef0*/  @P2 IMAD.MOV.U32 R12, RZ, RZ, 0x7f800000 ;  /* 0x7f800000ff0c2424 */ /* 0x000fe400078e00ff */
[----:B------:R-:W-:Y:S01]  /*8f00*/  FFMA.FTZ R24, R24, 1.4426950216293334961, R13 ;  /* 0x3fb8aa3b18187823 */ /* 0x000fe2000001000d */
[----:B0-----:R-:W-:-:S02]  /*8f10*/  @P3 IMAD.MOV.U32 R8, RZ, RZ, 0x7f800000 ;  /* 0x7f800000ff083424 */ /* 0x001fc400078e00ff */
[----:B------:R-:W-:Y:S01]  /*8f20*/  FADD R32, R32, R25 ;  /* 0x0000001920207221 */ /* 0x000fe20000000000 */
[----:B------:R-:W-:Y:S02]  /*8f30*/  IMAD R83, R16, 0x4, R81 ;  /* 0x0000000410537824 */ /* 0x000fe400078e0251 */
[----:B------:R-:W-:Y:S01]  /*8f40*/  FADD R17, R17, R24 ;  /* 0x0000001811117221 */ /* 0x000fe20000000000 */
[----:B------:R-:W-:Y:S01]  /*8f50*/  @P2 FFMA.FTZ R17, R78, R12, +INF ;  /* 0x7f8000004e112423 */ /* 0x000fe2000001000c */
[----:B------:R-:W-:Y:S01]  /*8f60*/  @P3 FFMA.FTZ R32, R153, R8, +INF ;  /* 0x7f80000099203423 */ /* 0x000fe20000010008 */
[C---:B------:R-:W-:Y:S01]  /*8f70*/  IMAD R85, R16.reuse, 0x4, R83 ;  /* 0x0000000410557824 */ /* 0x040fe200078e0253 */
[----:B------:R-:W-:Y:S02]  /*8f80*/  F2FP.F16.F32.PACK_AB R31, R31, R38 ;  /* 0x000000261f1f723e */ /* 0x000fe400000000ff */
[----:B------:R-:W0:Y:S01]  /*8f90*/  LDC.64 R38, c[0x0][0x228] ;  /* 0x00008a00ff267b82 */ /* 0x000e220000000a00 */
[----:B------:R-:W-:Y:S01]  /*8fa0*/  IMAD R87, R16, 0x4, R85 ;  /* 0x0000000410577824 */ /* 0x000fe200078e0255 */
[----:B------:R-:W-:-:S02]  /*8fb0*/  LOP3.LUT R163, R120, 0x3f, RZ, 0xc0, !PT ;  /* 0x0000003f78a37812 */ /* 0x000fc400078ec0ff */
[----:B------:R-:W-:Y:S01]  /*8fc0*/  F2FP.F16.F32.PACK_AB R27, R27, R40 ;  /* 0x000000281b1b723e */ /* 0x000fe200000000ff */
[----:B------:R-:W-:Y:S01]  /*8fd0*/  IMAD R73, R16, 0x4, R87 ;  /* 0x0000000410497824 */ /* 0x000fe200078e0257 */
[----:B------:R-:W1:Y:S01]  /*8fe0*/  LDS.128 R12, [R3] ;  /* 0x00000000030c7984 */ /* 0x000e620000000c00 */
[----:B--2---:R-:W-:Y:S02]  /*8ff0*/  LEA R162, R162, R163, 0x6 ;  /* 0x000000a3a2a27211 */ /* 0x004fe400078e30ff */
[----:B------:R-:W-:Y:S01]  /*9000*/  IMAD R91, R16, 0x4, R73 ;  /* 0x00000004105b7824 */ /* 0x000fe200078e0249 */
[----:B------:R-:W-:Y:S01]  /*9010*/  LDS.128 R8, [R3+0x800] ;  /* 0x0008000003087984 */ /* 0x000fe20000000c00 */
[----:B------:R-:W-:Y:S01]  /*9020*/  F2FP.F16.F32.PACK_AB R40, R95, R56 ;  /* 0x000000385f28723e */ /* 0x000fe200000000ff */
[----:B------:R-:W-:Y:S01]  /*9030*/  IMAD R37, R162, R97, RZ ;  /* 0x00000061a2257224 */ /* 0x000fe200078e02ff */
[----:B------:R-:W-:Y:S01]  /*9040*/  F2FP.F16.F32.PACK_AB R24, R55, R58 ;  /* 0x0000003a3718723e */ /* 0x000fe200000000ff */
[----:B------:R-:W2:Y:S01]  /*9050*/  LDS.128 R20, [R252] ;  /* 0x00000000fc147984 */ /* 0x000ea20000000c00 */
[----:B------:R-:W-:Y:S01]  /*9060*/  IMAD R93, R16, 0x4, R91 ;  /* 0x00000004105d7824 */ /* 0x000fe200078e025b */
[----:B------:R-:W-:-:S02]  /*9070*/  F2FP.F16.F32.PACK_AB R25, R47, R52 ;  /* 0x000000342f19723e */ /* 0x000fc400000000ff */
[----:B------:R-:W-:Y:S01]  /*9080*/  LDS.128 R4, [R252+0x800] ;  /* 0x00080000fc047984 */ /* 0x000fe20000000c00 */
[C---:B------:R-:W-:Y:S01]  /*9090*/  IMAD R95, R16.reuse, 0x4, R93 ;  /* 0x00000004105f7824 */ /* 0x040fe200078e025d */
[----:B------:R-:W-:Y:S01]  /*90a0*/  F2FP.F16.F32.PACK_AB R97, R71, R46 ;  /* 0x0000002e4761723e */ /* 0x000fe200000000ff */
[----:B------:R-:W-:Y:S02]  /*90b0*/  BAR.SYNC.DEFER_BLOCKING 0x0 ;  /* 0x0000000000007b1d */ /* 0x000fe40000010000 */
[----:B------:R-:W-:Y:S01]  /*90c0*/  IMAD R71, R16, 0x4, R95 ;  /* 0x0000000410477824 */ /* 0x000fe200078e025f */
        /* <DEDUP_REMOVED lines=8> */
[----:B------:R-:W-:-:S02]  /*9150*/  FSETP.NEU.AND P1, PT, R78, RZ, PT ;  /* 0x000000ff4e00720b */ /* 0x000fc40003f2d000 */
[----:B------:R-:W-:Y:S02]  /*9160*/  FSETP.NEU.AND P2, PT, R153, RZ, PT ;  /* 0x000000ff9900720b */ /* 0x000fe40003f4d000 */
[----:B------:R-:W-:Y:S01]  /*9170*/  FSEL R17, R17, -INF , P1 ;  /* 0xff80000011117808 */ /* 0x000fe20000800000 */
[----:B------:R3:W-:Y:S01]  /*9180*/  STS.128 [R88], R24 ;  /* 0x0000001858007388 */ /* 0x0007e20000000c00 */
[----:B------:R-:W-:-:S03]  /*9190*/  FSEL R32, R32, -INF , P2 ;  /* 0xff80000020207808 */ /* 0x000fc60001000000 */
[----:B------:R-:W-:Y:S01]  /*91a0*/  FFMA R18, R17, 0.69314718246459960938, R18 ;  /* 0x3f31721811127823 */ /* 0x000fe20000000012 */
[----:B------:R4:W-:Y:S01]  /*91b0*/  STS.128 [R88+0x400], R28 ;  /* 0x0004001c58007388 */ /* 0x0009e20000000c00 */
[----:B------:R-:W-:-:S03]  /*91c0*/  FFMA R19, R32, 0.69314718246459960938, R19 ;  /* 0x3f31721820137823 */ /* 0x000fc60000000013 */
[----:B------:R-:W-:Y:S04]  /*91d0*/  STS.128 [R88+0x480], R96 ;  /* 0x0004806058007388 */ /* 0x000fe80000000c00 */
[----:B------:R5:W-:Y:S01]  /*91e0*/  STS.128 [R88+0x80], R40 ;  /* 0x0000802858007388 */ /* 0x000be20000000c00 */
[C---:B---3--:R-:W-:Y:S02]  /*91f0*/  IMAD R27, R16.reuse, 0x4, R71 ;  /* 0x00000004101b7824 */ /* 0x048fe400078e0247 */
[----:B------:R-:W-:Y:S02]  /*9200*/  IMAD.SHL.U32 R25, R35, 0x2, RZ ;  /* 0x0000000223197824 */ /* 0x000fe400078e00ff */
[----:B------:R-:W-:Y:S01]  /*9210*/  IMAD.SHL.U32 R26, R37, 0x2, RZ ;  /* 0x00000002251a7824 */ /* 0x000fe200078e00ff */
[----:B----4-:R-:W-:Y:S01]  /*9220*/  LEA R29, R16, R27, 0x2 ;  /* 0x0000001b101d7211 */ /* 0x010fe200078e10ff */
[----:B------:R-:W-:Y:S01]  /*9230*/  IMAD.HI R24, R35, 0x2, RZ ;  /* 0x0000000223187827 */ /* 0x000fe200078e02ff */
[----:B------:R-:W-:Y:S02]  /*9240*/  BAR.SYNC.DEFER_BLOCKING 0x0 ;  /* 0x0000000000007b1d */ /* 0x000fe40000010000 */
[----:B0-----:R-:W-:Y:S01]  /*9250*/  IADD3 R26, P3, P4, R26, R38, R25 ;  /* 0x000000261a1a7210 */ /* 0x001fe20007c7e019 */
[----:B------:R-:W-:-:S02]  /*9260*/  IMAD R25, R16, 0x4, R29 ;  /* 0x0000000410197824 */ /* 0x000fc400078e021d */
[----:B------:R-:W-:Y:S01]  /*9270*/  IMAD.HI R37, R37, 0x2, RZ ;  /* 0x0000000225257827 */ /* 0x000fe200078e02ff */
[----:B------:R-:W-:-:S03]  /*9280*/  LEA R36, P5, R51, R26, 0x1 ;  /* 0x0000001a33247211 */ /* 0x000fc600078a08ff */
[C---:B------:R-:W-:Y:S01]  /*9290*/  IMAD R31, R16.reuse, 0x4, R25 ;  /* 0x00000004101f7824 */ /* 0x040fe200078e0219 */
[----:B------:R-:W-:Y:S02]  /*92a0*/  IADD3.X R24, R37, R39, R24, P3, P4 ;  /* 0x0000002725187210 */ /* 0x000fe40001fe8418 */
[-C--:B------:R-:W-:Y:S01]  /*92b0*/  LEA R34, P4, R49, R26.reuse, 0x1 ;  /* 0x0000001a31227211 */ /* 0x080fe200078808ff */
[C---:B------:R-:W-:Y:S01]  /*92c0*/  IMAD R33, R16.reuse, 0x4, R31 ;  /* 0x0000000410217824 */ /* 0x040fe200078e021f */
[----:B------:R-:W-:Y:S02]  /*92d0*/  LEA R44, P3, R45, R26, 0x1 ;  /* 0x0000001a2d2c7211 */ /* 0x000fe400078608ff */
[-C--:B------:R-:W-:Y:S01]  /*92e0*/  LEA.HI.X.SX32 R35, R49, R24.reuse, 0x1, P4 ;  /* 0x0000001831237211 */ /* 0x080fe200020f0eff */
[C---:B------:R-:W-:Y:S01]  /*92f0*/  IMAD R89, R16.reuse, 0x4, R33 ;  /* 0x0000000410597824 */ /* 0x040fe200078e0221 */
[----:B------:R-:W-:Y:S02]  /*9300*/  LEA.HI.X.SX32 R37, R51, R24, 0x1, P5 ;  /* 0x0000001833257211 */ /* 0x000fe400028f0eff */
[-C--:B-----5:R-:W-:Y:S01]  /*9310*/  LEA R42, P4, R59, R26.reuse, 0x1 ;  /* 0x0000001a3b2a7211 */ /* 0x0a0fe200078808ff */
[----:B------:R-:W-:Y:S01]  /*9320*/  IMAD R97, R16, 0x4, R89 ;  /* 0x0000000410617824 */ /* 0x000fe200078e0259 */
[----:B------:R-:W-:-:S02]  /*9330*/  LEA R38, P5, R61, R26, 0x1 ;  /* 0x0000001a3d267211 */ /* 0x000fc400078a08ff */
[----:B------:R-:W-:Y:S01]  /*9340*/  LEA.HI.X.SX32 R45, R45, R24, 0x1, P3 ;  /* 0x000000182d2d7211 */ /* 0x000fe200018f0eff */
[C---:B------:R-:W-:Y:S01]  /*9350*/  IMAD R99, R16.reuse, 0x4, R97 ;  /* 0x0000000410637824 */ /* 0x040fe200078e0261 */
[----:B------:R-:W-:Y:S02]  /*9360*/  LEA R40, P3, R53, R26, 0x1 ;  /* 0x0000001a35287211 */ /* 0x000fe400078608ff */
[-C--:B------:R-:W-:Y:S01]  /*9370*/  LEA.HI.X.SX32 R43, R59, R24.reuse, 0x1, P4 ;  /* 0x000000183b2b7211 */ /* 0x080fe200020f0eff */
[----:B-1----:R-:W-:Y:S01]  /*9380*/  STG.E.U16 desc[UR4][R44.64], R12 ;  /* 0x0000000c2c007986 */ /* 0x002fe2000c101504 */
[C---:B------:R-:W-:Y:S02]  /*9390*/  LEA R101, R16.reuse, R99, 0x2 ;  /* 0x0000006310657211 */ /* 0x040fe400078e10ff */
[----:B------:R-:W-:Y:S01]  /*93a0*/  LEA.HI.X.SX32 R39, R61, R24, 0x1, P5 ;  /* 0x000000183d277211 */ /* 0x000fe200028f0eff */
[----:B--2---:R0:W-:Y:S01]  /*93b0*/  STG.E.U16 desc[UR4][R34.64], R20 ;  /* 0x0000001422007986 */ /* 0x0041e2000c101504 */
[-C--:B------:R-:W-:Y:S01]  /*93c0*/  LEA R46, P4, R67, R26.reuse, 0x1 ;  /* 0x0000001a432e7211 */ /* 0x080fe200078808ff */
[----:B------:R-:W-:Y:S01]  /*93d0*/  IMAD R103, R16, 0x4, R101 ;  /* 0x0000000410677824 */ /* 0x000fe200078e0265 */
[----:B------:R-:W-:-:S02]  /*93e0*/  LEA R48, P5, R69, R26, 0x1 ;  /* 0x0000001a45307211 */ /* 0x000fc400078a08ff */
[----:B------:R-:W-:Y:S01]  /*93f0*/  LEA.HI.X.SX32 R41, R53, R24, 0x1, P3 ;  /* 0x0000001835297211 */ /* 0x000fe200018f0eff */
[C---:B------:R-:W-:Y:S01]  /*9400*/  IMAD R105, R16.reuse, 0x4, R103 ;  /* 0x0000000410697824 */ /* 0x040fe200078e0267 */
[----:B------:R-:W-:Y:S02]  /*9410*/  LEA R50, P3, R65, R26, 0x1 ;  /* 0x0000001a41327211 */ /* 0x000fe400078608ff */
[-C--:B------:R-:W-:Y:S01]  /*9420*/  LEA.HI.X.SX32 R47, R67, R24.reuse, 0x1, P4 ;  /* 0x00000018432f7211 */ /* 0x080fe200020f0eff */
[C---:B------:R-:W-:Y:S01]  /*9430*/  IMAD R107, R16.reuse, 0x4, R105 ;  /* 0x00000004106b7824 */ /* 0x040fe200078e0269 */
[----:B------:R-:W-:Y:S02]  /*9440*/  LEA.HI.X.SX32 R49, R69, R24, 0x1, P5 ;  /* 0x0000001845317211 */ /* 0x000fe400028f0eff */
[-C--:B------:R-:W-:Y:S01]  /*9450*/  LEA R54, P4, R77, R26.reuse, 0x1 ;  /* 0x0000001a4d367211 */ /* 0x080fe200078808ff */
[----:B------:R-:W-:Y:S01]  /*9460*/  IMAD R109, R16, 0x4, R107 ;  /* 0x00000004106d7824 */ /* 0x000fe200078e026b */
[----:B------:R-:W-:-:S02]  /*9470*/  LEA R56, P5, R81, R26, 0x1 ;  /* 0x0000001a51387211 */ /* 0x000fc400078a08ff */
[----:B------:R-:W-:Y:S01]  /*9480*/  LEA.HI.X.SX32 R51, R65, R24, 0x1, P3 ;  /* 0x0000001841337211 */ /* 0x000fe200018f0eff */
[C---:B------:R-:W-:Y:S01]  /*9490*/  IMAD R111, R16.reuse, 0x4, R109 ;  /* 0x00000004106f7824 */ /* 0x040fe200078e026d */
[----:B------:R-:W-:Y:S02]  /*94a0*/  LEA R52, P3, R75, R26, 0x1 ;  /* 0x0000001a4b347211 */ /* 0x000fe400078608ff */
[-C--:B------:R-:W-:Y:S01]  /*94b0*/  LEA.HI.X.SX32 R55, R77, R24.reuse, 0x1, P4 ;  /* 0x000000184d377211 */ /* 0x080fe200020f0eff */
[----:B------:R-:W-:Y:S01]  /*94c0*/  IMAD R113, R16, 0x4, R111 ;  /* 0x0000000410717824 */ /* 0x000fe200078e026f */
[----:B------:R-:W-:Y:S02]  /*94d0*/  LEA.HI.X.SX32 R57, R81, R24, 0x1, P5 ;  /* 0x0000001851397211 */ /* 0x000fe400028f0eff */
[-C--:B------:R-:W-:Y:S02]  /*94e0*/  LEA R58, P4, R85, R26.reuse, 0x1 ;  /* 0x0000001a553a7211 */ /* 0x080fe400078808ff */
[----:B------:R-:W-:-:S02]  /*94f0*/  LEA R62, P5, R87, R26, 0x1 ;  /* 0x0000001a573e7211 */ /* 0x000fc400078a08ff */
[----:B------:R-:W-:Y:S02]  /*9500*/  LEA.HI.X.SX32 R53, R75, R24, 0x1, P3 ;  /* 0x000000184b357211 */ /* 0x000fe400018f0eff */
[----:B------:R-:W-:Y:S02]  /*9510*/  LEA R60, P3, R83, R26, 0x1 ;  /* 0x0000001a533c7211 */ /* 0x000fe400078608ff */
[-C--:B------:R-:W-:Y:S02]  /*9520*/  LEA.HI.X.SX32 R59, R85, R24.reuse, 0x1, P4 ;  /* 0x00000018553b7211 */ /* 0x080fe400020f0eff */
[----:B------:R-:W-:Y:S02]  /*9530*/  LEA.HI.X.SX32 R63, R87, R24, 0x1, P5 ;  /* 0x00000018573f7211 */ /* 0x000fe400028f0eff */
[-C--:B------:R-:W-:Y:S02]  /*9540*/  LEA R66, P4, R91, R26.reuse, 0x1 ;  /* 0x0000001a5b427211 */ /* 0x080fe400078808ff */
[----:B------:R-:W-:-:S02]  /*9550*/  LEA R64, P5, R93, R26, 0x1 ;  /* 0x0000001a5d407211 */ /* 0x000fc400078a08ff */
[C---:B------:R-:W-:Y:S02]  /*9560*/  LEA R115, R16.reuse, R113, 0x2 ;  /* 0x0000007110737211 */ /* 0x040fe400078e10ff */
[----:B------:R-:W-:Y:S02]  /*9570*/  LEA.HI.X.SX32 R61, R83, R24, 0x1, P3 ;  /* 0x00000018533d7211 */ /* 0x000fe400018f0eff */
[----:B------:R-:W-:Y:S01]  /*9580*/  LEA R68, P3, R73, R26, 0x1 ;  /* 0x0000001a49447211 */ /* 0x000fe200078608ff */
[----:B------:R-:W-:Y:S01]  /*9590*/  IMAD R117, R16, 0x4, R115 ;  /* 0x0000000410757824 */ /* 0x000fe200078e0273 */
[-C--:B------:R-:W-:Y:S02]  /*95a0*/  LEA.HI.X.SX32 R67, R91, R24.reuse, 0x1, P4 ;  /* 0x000000185b437211 */ /* 0x080fe400020f0eff */
[----:B------:R-:W-:Y:S02]  /*95b0*/  LEA.HI.X.SX32 R65, R93, R24, 0x1, P5 ;  /* 0x000000185d417211 */ /* 0x000fe400028f0eff */
[----:B------:R-:W-:-:S02]  /*95c0*/  LEA R72, P4, R71, R26, 0x1 ;  /* 0x0000001a47487211 */ /* 0x000fc400078808ff */
[----:B------:R-:W-:Y:S02]  /*95d0*/  LEA R70, P5, R27, R26, 0x1 ;  /* 0x0000001a1b467211 */ /* 0x000fe400078a08ff */
[-C--:B------:R-:W-:Y:S02]  /*95e0*/  LEA.HI.X.SX32 R69, R73, R24.reuse, 0x1, P3 ;  /* 0x0000001849457211 */ /* 0x080fe400018f0eff */
[-C--:B------:R-:W-:Y:S02]  /*95f0*/  LEA.HI.X.SX32 R73, R71, R24.reuse, 0x1, P4 ;  /* 0x0000001847497211 */ /* 0x080fe400020f0eff */
[----:B------:R-:W-:Y:S01]  /*9600*/  LEA.HI.X.SX32 R71, R27, R24, 0x1, P5 ;  /* 0x000000181b477211 */ /* 0x000fe200028f0eff */
[C---:B------:R-:W-:Y:S01]  /*9610*/  IMAD R27, R16.reuse, 0x4, R117 ;  /* 0x00000004101b7824 */ /* 0x040fe200078e0275 */
[-C--:B------:R-:W-:Y:S02]  /*9620*/  LEA R74, P3, R95, R26.reuse, 0x1 ;  /* 0x0000001a5f4a7211 */ /* 0x080fe400078608ff */
[----:B------:R-:W-:Y:S01]  /*9630*/  LEA R80, P4, R25, R26, 0x1 ;  /* 0x0000001a19507211 */ /* 0x000fe200078808ff */
[----:B------:R-:W-:Y:S01]  /*9640*/  IMAD R119, R16, 0x4, R27 ;  /* 0x0000000410777824 */ /* 0x000fe200078e021b */
[----:B------:R-:W-:-:S02]  /*9650*/  LEA.HI.X.SX32 R75, R95, R24, 0x1, P3 ;  /* 0x000000185f4b7211 */ /* 0x000fc400018f0eff */
[----:B------:R-:W-:Y:S02]  /*9660*/  LEA R76, P3, R29, R26, 0x1 ;  /* 0x0000001a1d4c7211 */ /* 0x000fe400078608ff */
        /* <DEDUP_REMOVED lines=9> */
[----:B------:R-:W-:Y:S02]  /*9700*/  LEA.HI.X.SX32 R87, R33, R24, 0x1, P3 ;  /* 0x0000001821577211 */ /* 0x000fe400018f0eff */
[C---:B------:R-:W-:Y:S02]  /*9710*/  LEA R33, R16.reuse, R31, 0x2 ;  /* 0x0000001f10217211 */ /* 0x040fe400078e10ff */
[----:B------:R-:W-:Y:S02]  /*9720*/  LEA R84, P5, R97, R26, 0x1 ;  /* 0x0000001a61547211 */ /* 0x000fe400078a08ff */
[----:B------:R-:W-:Y:S01]  /*9730*/  LEA.HI.X.SX32 R83, R89, R24, 0x1, P4 ;  /* 0x0000001859537211 */ /* 0x000fe200020f0eff */
[C---:B------:R-:W-:Y:S01]  /*9740*/  IMAD R121, R16.reuse, 0x4, R33 ;  /* 0x0000000410797824 */ /* 0x040fe200078e0221 */
[----:B------:R-:W-:Y:S02]  /*9750*/  LEA R90, P4, R101, R26, 0x1 ;  /* 0x0000001a655a7211 */ /* 0x000fe400078808ff */
[----:B------:R-:W-:Y:S01]  /*9760*/  LEA.HI.X.SX32 R85, R97, R24, 0x1, P5 ;  /* 0x0000001861557211 */ /* 0x000fe200028f0eff */
[----:B------:R-:W-:Y:S01]  /*9770*/  IMAD R125, R16, 0x4, R121 ;  /* 0x00000004107d7824 */ /* 0x000fe200078e0279 */
[----:B------:R-:W-:-:S02]  /*9780*/  LEA R88, P3, R99, R26, 0x1 ;  /* 0x0000001a63587211 */ /* 0x000fc400078608ff */
[----:B------:R-:W-:Y:S01]  /*9790*/  LEA R92, P5, R103, R26, 0x1 ;  /* 0x0000001a675c7211 */ /* 0x000fe200078a08ff */
[C---:B------:R-:W-:Y:S01]  /*97a0*/  IMAD R127, R16.reuse, 0x4, R125 ;  /* 0x00000004107f7824 */ /* 0x040fe200078e027d */
[----:B------:R-:W-:Y:S02]  /*97b0*/  LEA.HI.X.SX32 R91, R101, R24, 0x1, P4 ;  /* 0x00000018655b7211 */ /* 0x000fe400020f0eff */
[----:B------:R-:W-:Y:S01]  /*97c0*/  LEA R102, P4, R107, R26, 0x1 ;  /* 0x0000001a6b667211 */ /* 0x000fe200078808ff */
[C---:B------:R-:W-:Y:S01]  /*97d0*/  IMAD R129, R16.reuse, 0x4, R127 ;  /* 0x0000000410817824 */ /* 0x040fe200078e027f */
[-C--:B------:R-:W-:Y:S02]  /*97e0*/  LEA.HI.X.SX32 R89, R99, R24.reuse, 0x1, P3 ;  /* 0x0000001863597211 */ /* 0x080fe400018f0eff */
[----:B------:R-:W-:Y:S01]  /*97f0*/  LEA.HI.X.SX32 R93, R103, R24, 0x1, P5 ;  /* 0x00000018675d7211 */ /* 0x000fe200028f0eff */
[----:B------:R-:W-:Y:S01]  /*9800*/  IMAD R131, R16, 0x4, R129 ;  /* 0x0000000410837824 */ /* 0x000fe200078e0281 */
[----:B------:R-:W-:-:S02]  /*9810*/  LEA R104, P3, R105, R26, 0x1 ;  /* 0x0000001a69687211 */ /* 0x000fc400078608ff */
[----:B------:R-:W-:Y:S01]  /*9820*/  LEA.HI.X.SX32 R103, R107, R24, 0x1, P4 ;  /* 0x000000186b677211 */ /* 0x000fe200020f0eff */
[----:B------:R-:W-:Y:S01]  /*9830*/  IMAD R133, R16, 0x4, R131 ;  /* 0x0000000410857824 */ /* 0x000fe200078e0283 */
[----:B------:R-:W-:Y:S02]  /*9840*/  LEA R94, P4, R113, R26, 0x1 ;  /* 0x0000001a715e7211 */ /* 0x000fe400078808ff */
[----:B------:R-:W-:Y:S02]  /*9850*/  LEA.HI.X.SX32 R105, R105, R24, 0x1, P3 ;  /* 0x0000001869697211 */ /* 0x000fe400018f0eff */
[-C--:B------:R-:W-:Y:S02]  /*9860*/  LEA R100, P5, R109, R26.reuse, 0x1 ;  /* 0x0000001a6d647211 */ /* 0x080fe400078a08ff */
[----:B------:R-:W-:Y:S02]  /*9870*/  LEA R96, P3, R111, R26, 0x1 ;  /* 0x0000001a6f607211 */ /* 0x000fe400078608ff */
[----:B------:R-:W-:-:S02]  /*9880*/  LEA.HI.X.SX32 R95, R113, R24, 0x1, P4 ;  /* 0x00000018715f7211 */ /* 0x000fc400020f0eff */
[----:B------:R-:W-:Y:S02]  /*9890*/  LEA R108, P4, R27, R26, 0x1 ;  /* 0x0000001a1b6c7211 */ /* 0x000fe400078808ff */
[-C--:B------:R-:W-:Y:S02]  /*98a0*/  LEA.HI.X.SX32 R101, R109, R24.reuse, 0x1, P5 ;  /* 0x000000186d657211 */ /* 0x080fe400028f0eff */
[----:B------:R-:W-:Y:S02]  /*98b0*/  LEA.HI.X.SX32 R97, R111, R24, 0x1, P3 ;  /* 0x000000186f617211 */ /* 0x000fe400018f0eff */
[----:B------:R-:W-:Y:S02]  /*98c0*/  LEA R106, P3, R117, R26, 0x1 ;  /* 0x0000001a756a7211 */ /* 0x000fe400078608ff */
[----:B------:R-:W-:Y:S02]  /*98d0*/  LEA.HI.X.SX32 R109, R27, R24, 0x1, P4 ;  /* 0x000000181b6d7211 */ /* 0x000fe400020f0eff */
[----:B------:R-:W-:-:S02]  /*98e0*/  LEA R27, R16, R133, 0x2 ;  /* 0x00000085101b7211 */ /* 0x000fc400078e10ff */
[----:B------:R-:W-:Y:S02]  /*98f0*/  LEA R98, P5, R115, R26, 0x1 ;  /* 0x0000001a73627211 */ /* 0x000fe400078a08ff */
[----:B------:R-:W-:Y:S01]  /*9900*/  LEA.HI.X.SX32 R107, R117, R24, 0x1, P3 ;  /* 0x00000018756b7211 */ /* 0x000fe200018f0eff */
[----:B------:R-:W-:Y:S01]  /*9910*/  IMAD R137, R16, 0x4, R27 ;  /* 0x0000000410897824 */ /* 0x000fe200078e021b */
[----:B------:R-:W-:Y:S02]  /*9920*/  LEA R116, P3, R25, R26, 0x1 ;  /* 0x0000001a19747211 */ /* 0x000fe400078608ff */
[----:B------:R-:W-:Y:S02]  /*9930*/  LEA.HI.X.SX32 R99, R115, R24, 0x1, P5 ;  /* 0x0000001873637211 */ /* 0x000fe400028f0eff */
[-C--:B------:R-:W-:Y:S02]  /*9940*/  LEA R110, P5, R119, R26.reuse, 0x1 ;  /* 0x0000001a776e7211 */ /* 0x080fe400078a08ff */
[----:B------:R-:W-:-:S02]  /*9950*/  LEA R114, P4, R29, R26, 0x1 ;  /* 0x0000001a1d727211 */ /* 0x000fc400078808ff */
[-C--:B------:R-:W-:Y:S01]  /*9960*/  LEA.HI.X.SX32 R117, R25, R24.reuse, 0x1, P3 ;  /* 0x0000001819757211 */ /* 0x080fe200018f0eff */
[C---:B------:R-:W-:Y:S01]  /*9970*/  IMAD R25, R16.reuse, 0x4, R137 ;  /* 0x0000000410197824 */ /* 0x040fe200078e0289 */
[----:B------:R-:W-:Y:S02]  /*9980*/  LEA.HI.X.SX32 R111, R119, R24, 0x1, P5 ;  /* 0x00000018776f7211 */ /* 0x000fe400028f0eff */
        /* <DEDUP_REMOVED lines=10> */
[----:B------:R-:W-:Y:S02]  /*9a30*/  LEA.HI.X.SX32 R121, R121, R24, 0x1, P4 ;  /* 0x0000001879797211 */ /* 0x000fe400020f0eff */
[----:B------:R-:W-:Y:S02]  /*9a40*/  LEA R128, P4, R129, R26, 0x1 ;  /* 0x0000001a81807211 */ /* 0x000fe400078808ff */
[----:B------:R-:W-:Y:S02]  /*9a50*/  LEA R143, R16, R33, 0x2 ;  /* 0x00000021108f7211 */ /* 0x000fe400078e10ff */
[----:B------:R-:W-:-:S02]  /*9a60*/  LEA.HI.X.SX32 R119, R125, R24, 0x1, P5 ;  /* 0x000000187d777211 */ /* 0x000fc400028f0eff */
[-C--:B------:R-:W-:Y:S01]  /*9a70*/  LEA R124, P3, R127, R26.reuse, 0x1 ;  /* 0x0000001a7f7c7211 */ /* 0x080fe200078608ff */
[----:B------:R-:W-:Y:S01]  /*9a80*/  IMAD R149, R16, 0x4, R143 ;  /* 0x0000000410957824 */ /* 0x000fe200078e028f */
[----:B------:R-:W-:Y:S02]  /*9a90*/  LEA R126, P5, R131, R26, 0x1 ;  /* 0x0000001a837e7211 */ /* 0x000fe400078a08ff */
[----:B------:R-:W-:Y:S02]  /*9aa0*/  LEA.HI.X.SX32 R129, R129, R24, 0x1, P4 ;  /* 0x0000001881817211 */ /* 0x000fe400020f0eff */
[----:B------:R-:W-:Y:S02]  /*9ab0*/  LEA R130, P4, R27, R26, 0x1 ;  /* 0x0000001a1b827211 */ /* 0x000fe400078808ff */
[-C--:B------:R-:W-:Y:S02]  /*9ac0*/  LEA.HI.X.SX32 R125, R127, R24.reuse, 0x1, P3 ;  /* 0x000000187f7d7211 */ /* 0x080fe400018f0eff */
[----:B------:R-:W-:-:S02]  /*9ad0*/  LEA.HI.X.SX32 R127, R131, R24, 0x1, P5 ;  /* 0x00000018837f7211 */ /* 0x000fc400028f0eff */
[----:B------:R-:W-:Y:S02]  /*9ae0*/  LEA R134, P3, R133, R26, 0x1 ;  /* 0x0000001a85867211 */ /* 0x000fe400078608ff */
[-C--:B------:R-:W-:Y:S01]  /*9af0*/  LEA.HI.X.SX32 R131, R27, R24.reuse, 0x1, P4 ;  /* 0x000000181b837211 */ /* 0x080fe200020f0eff */
[C---:B------:R-:W-:Y:S01]  /*9b00*/  IMAD R27, R16.reuse, 0x4, R149 ;  /* 0x00000004101b7824 */ /* 0x040fe200078e0295 */
[----:B------:R-:W-:Y:S02]  /*9b10*/  LEA.HI.X.SX32 R135, R133, R24, 0x1, P3 ;  /* 0x0000001885877211 */ /* 0x000fe400018f0eff */
[-C--:B------:R-:W-:Y:S01]  /*9b20*/  LEA R140, P3, R25, R26.reuse, 0x1 ;  /* 0x0000001a198c7211 */ /* 0x080fe200078608ff */
[----:B------:R-:W-:Y:S01]  /*9b30*/  IMAD R151, R16, 0x4, R27 ;  /* 0x0000000410977824 */ /* 0x000fe200078e021b */
[-C--:B------:R-:W-:Y:S02]  /*9b40*/  LEA R132, P5, R137, R26.reuse, 0x1 ;  /* 0x0000001a89847211 */ /* 0x080fe400078a08ff */
[----:B------:R-:W-:-:S02]  /*9b50*/  LEA R138, P4, R29, R26, 0x1 ;  /* 0x0000001a1d8a7211 */ /* 0x000fc400078808ff */
[-C--:B------:R-:W-:Y:S01]  /*9b60*/  LEA.HI.X.SX32 R141, R25, R24.reuse, 0x1, P3 ;  /* 0x00000018198d7211 */ /* 0x080fe200018f0eff */
[C---:B------:R-:W-:Y:S01]  /*9b70*/  IMAD R25, R16.reuse, 0x4, R151 ;  /* 0x0000000410197824 */ /* 0x040fe200078e0297 */
[-C--:B------:R-:W-:Y:S02]  /*9b80*/  LEA.HI.X.SX32 R133, R137, R24.reuse, 0x1, P5 ;  /* 0x0000001889857211 */ /* 0x080fe400028f0eff */
[----:B------:R-:W-:Y:S01]  /*9b90*/  LEA.HI.X.SX32 R139, R29, R24, 0x1, P4 ;  /* 0x000000181d8b7211 */ /* 0x000fe200020f0eff */
[----:B------:R-:W-:Y:S01]  /*9ba0*/  IMAD R29, R16, 0x4, R25 ;  /* 0x00000004101d7824 */ /* 0x000fe200078e0219 */
[-C--:B------:R-:W-:Y:S02]  /*9bb0*/  LEA R136, P5, R31, R26.reuse, 0x1 ;  /* 0x0000001a1f887211 */ /* 0x080fe400078a08ff */
[----:B------:R-:W-:Y:S02]  /*9bc0*/  LEA R146, P3, R33, R26, 0x1 ;  /* 0x0000001a21927211 */ /* 0x000fe400078608ff */
[----:B------:R-:W-:-:S02]  /*9bd0*/  LEA.HI.X.SX32 R137, R31, R24, 0x1, P5 ;  /* 0x000000181f897211 */ /* 0x000fc400028f0eff */
[C---:B------:R-:W-:Y:S02]  /*9be0*/  LEA R31, R16.reuse, R29, 0x2 ;  /* 0x0000001d101f7211 */ /* 0x040fe400078e10ff */
[-C--:B------:R-:W-:Y:S02]  /*9bf0*/  LEA R144, P4, R143, R26.reuse, 0x1 ;  /* 0x0000001a8f907211 */ /* 0x080fe400078808ff */
[----:B------:R-:W-:Y:S02]  /*9c00*/  LEA R142, P5, R149, R26, 0x1 ;  /* 0x0000001a958e7211 */ /* 0x000fe400078a08ff */
[-C--:B------:R-:W-:Y:S01]  /*9c10*/  LEA.HI.X.SX32 R147, R33, R24.reuse, 0x1, P3 ;  /* 0x0000001821937211 */ /* 0x080fe200018f0eff */
[C---:B------:R-:W-:Y:S01]  /*9c20*/  IMAD R33, R16.reuse, 0x4, R31 ;  /* 0x0000000410217824 */ /* 0x040fe200078e021f */
[-C--:B------:R-:W-:Y:S02]  /*9c30*/  LEA.HI.X.SX32 R145, R143, R24.reuse, 0x1, P4 ;  /* 0x000000188f917211 */ /* 0x080fe400020f0eff */
[----:B------:R-:W-:Y:S01]  /*9c40*/  LEA.HI.X.SX32 R143, R149, R24, 0x1, P5 ;  /* 0x00000018958f7211 */ /* 0x000fe200028f0eff */
[----:B------:R-:W-:Y:S01]  /*9c50*/  IMAD R16, R16, 0x4, R33 ;  /* 0x0000000410107824 */ /* 0x000fe200078e0221 */
[----:B------:R-:W-:-:S02]  /*9c60*/  LEA R152, P4, R151, R26, 0x1 ;  /* 0x0000001a97987211 */ /* 0x000fc400078808ff */
[-C--:B------:R-:W-:Y:S02]  /*9c70*/  LEA R148, P3, R27, R26.reuse, 0x1 ;  /* 0x0000001a1b947211 */ /* 0x080fe400078608ff */
[----:B------:R-:W-:Y:S02]  /*9c80*/  LEA R150, P5, R25, R26, 0x1 ;  /* 0x0000001a19967211 */ /* 0x000fe400078a08ff */
[-C--:B------:R-:W-:Y:S02]  /*9c90*/  LEA.HI.X.SX32 R153, R151, R24.reuse, 0x1, P4 ;  /* 0x0000001897997211 */ /* 0x080fe400020f0eff */
[-C--:B------:R-:W-:Y:S02]  /*9ca0*/  LEA.HI.X.SX32 R149, R27, R24.reuse, 0x1, P3 ;  /* 0x000000181b957211 */ /* 0x080fe400018f0eff */
[----:B------:R-:W-:Y:S02]  /*9cb0*/  LEA.HI.X.SX32 R151, R25, R24, 0x1, P5 ;  /* 0x0000001819977211 */ /* 0x000fe400028f0eff */
[----:B------:R-:W-:-:S02]  /*9cc0*/  LEA R160, P3, R29, R26, 0x1 ;  /* 0x0000001a1da07211 */ /* 0x000fc400078608ff */
[-C--:B------:R-:W-:Y:S02]  /*9cd0*/  LEA R156, P4, R31, R26.reuse, 0x1 ;  /* 0x0000001a1f9c7211 */ /* 0x080fe400078808ff */
[-C--:B------:R-:W-:Y:S02]  /*9ce0*/  LEA R154, P5, R33, R26.reuse, 0x1 ;  /* 0x0000001a219a7211 */ /* 0x080fe400078a08ff */
[C---:B------:R-:W-:Y:S02]  /*9cf0*/  LEA R158, P6, R16.reuse, R26, 0x1 ;  /* 0x0000001a109e7211 */ /* 0x040fe400078c08ff */
[-C--:B------:R-:W-:Y:S02]  /*9d00*/  LEA.HI.X.SX32 R161, R29, R24.reuse, 0x1, P3 ;  /* 0x000000181da17211 */ /* 0x080fe400018f0eff */
[-C--:B------:R-:W-:Y:S02]  /*9d10*/  LEA.HI.X.SX32 R157, R31, R24.reuse, 0x1, P4 ;  /* 0x000000181f9d7211 */ /* 0x080fe400020f0eff */
[-C--:B------:R-:W-:Y:S01]  /*9d20*/  LEA.HI.X.SX32 R155, R33, R24.reuse, 0x1, P5 ;  /* 0x00000018219b7211 */ /* 0x080fe200028f0eff */
[----:B------:R-:W1:Y:S01]  /*9d30*/  LDS.128 R28, [R252] ;  /* 0x00000000fc1c7984 */ /* 0x000e620000000c00 */
[----:B------:R-:W-:-:S02]  /*9d40*/  LEA.HI.X.SX32 R159, R16, R24, 0x1, P6 ;  /* 0x00000018109f7211 */ /* 0x000fc400030f0eff */
[----:B------:R-:W-:Y:S01]  /*9d50*/  PRMT R16, R12, 0x7632, R16 ;  /* 0x000076320c107816 */ /* 0x000fe20000000010 */
[----:B------:R-:W2:Y:S01]  /*9d60*/  LDS.128 R24, [R3] ;  /* 0x0000000003187984 */ /* 0x000ea20000000c00 */
[----:B------:R-:W-:Y:S02]  /*9d70*/  PRMT R33, R20, 0x7632, R33 ;  /* 0x0000763214217816 */ /* 0x000fe40000000021 */
[----:B0-----:R-:W-:Y:S01]  /*9d80*/  PRMT R35, R13, 0x7632, R35 ;  /* 0x000076320d237816 */ /* 0x001fe20000000023 */
[----:B------:R0:W-:Y:S01]  /*9d90*/  STG.E.U16 desc[UR4][R36.64], R16 ;  /* 0x0000001024007986 */ /* 0x0001e2000c101504 */
[----:B------:R-:W-:Y:S02]  /*9da0*/  PRMT R12, R14, 0x7632, R12 ;  /* 0x000076320e0c7816 */ /* 0x000fe4000000000c */
[----:B------:R-:W-:Y:S01]  /*9db0*/  PRMT R20, R22, 0x7632, R20 ;  /* 0x0000763216147816 */ /* 0x000fe20000000014 */
[----:B------:R-:W-:Y:S01]  /*9dc0*/  STG.E.U16 desc[UR4][R40.64], R33 ;  /* 0x0000002128007986 */ /* 0x000fe2000c101504 */
[----:B------:R-:W-:-:S03]  /*9dd0*/  PRMT R34, R23, 0x7632, R34 ;  /* 0x0000763217227816 */ /* 0x000fc60000000022 */
[----:B------:R3:W-:Y:S01]  /*9de0*/  STG.E.U16 desc[UR4][R42.64], R13 ;  /* 0x0000000d2a007986 */ /* 0x0007e2000c101504 */
[----:B0-----:R-:W-:-:S03]  /*9df0*/  PRMT R37, R21, 0x7632, R37 ;  /* 0x0000763215257816 */ /* 0x001fc60000000025 */
[----:B------:R0:W-:Y:S04]  /*9e00*/  STG.E.U16 desc[UR4][R38.64], R21 ;  /* 0x0000001526007986 */ /* 0x0001e8000c101504 */
[----:B------:R-:W-:Y:S01]  /*9e10*/  STG.E.U16 desc[UR4][R50.64], R35 ;  /* 0x0000002332007986 */ /* 0x000fe2000c101504 */
[----:B---3--:R-:W-:-:S03]  /*9e20*/  PRMT R13, R15, 0x7632, R13 ;  /* 0x000076320f0d7816 */ /* 0x008fc6000000000d */
[----:B------:R2:W-:Y:S04]  /*9e30*/  STG.E.U16 desc[UR4][R46.64], R37 ;  /* 0x000000252e007986 */ /* 0x0005e8000c101504 */
[----:B------:R-:W-:Y:S04]  /*9e40*/  STG.E.U16 desc[UR4][R48.64], R14 ;  /* 0x0000000e30007986 */ /* 0x000fe8000c101504 */
[----:B------:R3:W-:Y:S01]  /*9e50*/  STG.E.U16 desc[UR4][R52.64], R22 ;  /* 0x0000001634007986 */ /* 0x0007e2000c101504 */
[----:B-1----:R-:W-:-:S03]  /*9e60*/  PRMT R36, R28, 0x7632, R36 ;  /* 0x000076321c247816 */ /* 0x002fc60000000024 */
[----:B------:R1:W-:Y:S01]  /*9e70*/  STG.E.U16 desc[UR4][R54.64], R12 ;  /* 0x0000000c36007986 */ /* 0x0003e2000c101504 */
[----:B0-----:R-:W-:Y:S02]  /*9e80*/  PRMT R39, R29, 0x7632, R39 ;  /* 0x000076321d277816 */ /* 0x001fe40000000027 */
[----:B--2---:R-:W-:Y:S01]  /*9e90*/  PRMT R37, R24, 0x7632, R37 ;  /* 0x0000763218257816 */ /* 0x004fe20000000025 */
[----:B------:R-:W-:Y:S01]  /*9ea0*/  STG.E.U16 desc[UR4][R56.64], R20 ;  /* 0x0000001438007986 */ /* 0x000fe2000c101504 */
[----:B------:R-:W-:Y:S02]  /*9eb0*/  PRMT R40, R25, 0x7632, R40 ;  /* 0x0000763219287816 */ /* 0x000fe40000000028 */
[----:B------:R-:W-:Y:S01]  /*9ec0*/  PRMT R42, R26, 0x7632, R42 ;  /* 0x000076321a2a7816 */ /* 0x000fe2000000002a */
[----:B------:R0:W-:Y:S01]  /*9ed0*/  STG.E.U16 desc[UR4][R60.64], R15 ;  /* 0x0000000f3c007986 */ /* 0x0001e2000c101504 */
[----:B------:R-:W-:Y:S02]  /*9ee0*/  PRMT R44, R30, 0x7632, R44 ;  /* 0x000076321e2c7816 */ /* 0x000fe4000000002c */
[----:B---3--:R-:W-:Y:S01]  /*9ef0*/  PRMT R52, R27, 0x7632, R52 ;  /* 0x000076321b347816 */ /* 0x008fe20000000034 */
[----:B------:R2:W-:Y:S01]  /*9f00*/  STG.E.U16 desc[UR4][R58.64], R23 ;  /* 0x000000173a007986 */ /* 0x0005e2000c101504 */
[----:B------:R-:W-:-:S02]  /*9f10*/  PRMT R51, R31, 0x7632, R51 ;  /* 0x000076321f337816 */ /* 0x000fc40000000033 */
[----:B------:R-:W-:Y:S01]  /*9f20*/  PRMT R47, R8, 0x7632, R47 ;  /* 0x00007632082f7816 */ /* 0x000fe2000000002f */
[----:B------:R3:W-:Y:S01]  /*9f30*/  STG.E.U16 desc[UR4][R62.64], R13 ;  /* 0x0000000d3e007986 */ /* 0x0007e2000c101504 */
[----:B------:R-:W-:Y:S02]  /*9f40*/  PRMT R49, R4, 0x7632, R49 ;  /* 0x0000763204317816 */ /* 0x000fe40000000031 */
[----:B-1----:R-:W-:Y:S01]  /*9f50*/  PRMT R55, R9, 0x7632, R55 ;  /* 0x0000763209377816 */ /* 0x002fe20000000037 */
[----:B------:R1:W4:Y:S01]  /*9f60*/  LDS.128 R12, [R3+0x800] ;  /* 0x00080000030c7984 */ /* 0x0003220000000c00 */
[----:B0-----:R-:W-:Y:S02]  /*9f70*/  PRMT R61, R10, 0x7632, R61 ;  /* 0x000076320a3d7816 */ /* 0x001fe4000000003d */
[----:B------:R-:W-:Y:S01]  /*9f80*/  PRMT R60, R6, 0x7632, R60 ;  /* 0x00007632063c7816 */ /* 0x000fe2000000003c */
[----:B------:R-:W0:Y:S01]  /*9f90*/  LDS.128 R20, [R252+0x800] ;  /* 0x00080000fc147984 */ /* 0x000e220000000c00 */
[----:B--2---:R-:W-:-:S03]  /*9fa0*/  PRMT R58, R5, 0x7632, R58 ;  /* 0x00007632053a7816 */ /* 0x004fc6000000003a */
[----:B------:R-:W-:Y:S01]  /*9fb0*/  STG.E.U16 desc[UR4][R68.64], R34 ;  /* 0x0000002244007986 */ /* 0x000fe2000c101504 */
[----:B---3--:R-:W-:Y:S01]  /*9fc0*/  PRMT R63, R7, 0x7632, R63 ;  /* 0x00007632073f7816 */ /* 0x008fe2000000003f */
[----:B-1----:R-:W1:Y:S02]  /*9fd0*/  LDC R3, c[0x0][0x27c] ;  /* 0x00009f00ff037b82 */ /* 0x002e640000000800 */
[----:B------:R-:W-:Y:S04]  /*9fe0*/  STG.E.U16 desc[UR4][R66.64], R24 ;  /* 0x0000001842007986 */ /* 0x000fe8000c101504 */
[----:B------:R2:W-:Y:S04]  /*9ff0*/  STG.E.U16 desc[UR4][R64.64], R28 ;  /* 0x0000001c40007986 */ /* 0x0005e8000c101504 */
[----:B------:R-:W-:Y:S04]  /*a000*/  STG.E.U16 desc[UR4][R74.64], R37 ;  /* 0x000000254a007986 */ /* 0x000fe8000c101504 */
[----:B------:R3:W-:Y:S04]  /*a010*/  STG.E.U16 desc[UR4][R72.64], R36 ;  /* 0x0000002448007986 */ /* 0x0007e8000c101504 */
[----:B------:R0:W-:Y:S01]  /*a020*/  STG.E.U16 desc[UR4][R70.64], R25 ;  /* 0x0000001946007986 */ /* 0x0001e2000c101504 */
[----:B--2---:R-:W-:-:S03]  /*a030*/  PRMT R64, R11, 0x7632, R64 ;  /* 0x000076320b407816 */ /* 0x004fc60000000040 */
[----:B------:R2:W-:Y:S04]  /*a040*/  STG.E.U16 desc[UR4][R76.64], R29 ;  /* 0x0000001d4c007986 */ /* 0x0005e8000c101504 */
[----:B------:R-:W-:Y:S04]  /*a050*/  STG.E.U16 desc[UR4][R80.64], R40 ;  /* 0x0000002850007986 */ /* 0x000fe8000c101504 */
[----:B------:R5:W-:Y:S01]  /*a060*/  STG.E.U16 desc[UR4][R78.64], R39 ;  /* 0x000000274e007986 */ /* 0x000be2000c101504 */
[----:B----4-:R-:W-:Y:S02]  /*a070*/  PRMT R66, R12, 0x7632, R66 ;  /* 0x000076320c427816 */ /* 0x010fe40000000042 */
[----:B---3--:R-:W-:Y:S01]  /*a080*/  PRMT R73, R13, 0x7632, R73 ;  /* 0x000076320d497816 */ /* 0x008fe20000000049 */
[----:B------:R3:W-:Y:S01]  /*a090*/  STG.E.U16 desc[UR4][R86.64], R26 ;  /* 0x0000001a56007986 */ /* 0x0007e2000c101504 */
[----:B0-----:R-:W-:-:S02]  /*a0a0*/  PRMT R70, R20, 0x7632, R70 ;  /* 0x0000763214467816 */ /* 0x001fc40000000046 */
[----:B------:R-:W-:Y:S01]  /*a0b0*/  PRMT R72, R21, 0x7632, R72 ;  /* 0x0000763215487816 */ /* 0x000fe20000000048 */
[----:B------:R3:W-:Y:S01]  /*a0c0*/  STG.E.U16 desc[UR4][R82.64], R30 ;  /* 0x0000001e52007986 */ /* 0x0007e2000c101504 */
[----:B--2---:R-:W-:Y:S02]  /*a0d0*/  PRMT R76, R14, 0x7632, R76 ;  /* 0x000076320e4c7816 */ /* 0x004fe4000000004c */
[----:B------:R-:W-:Y:S01]  /*a0e0*/  PRMT R75, R22, 0x7632, R75 ;  /* 0x00007632164b7816 */ /* 0x000fe2000000004b */
[----:B------:R3:W-:Y:S01]  /*a0f0*/  STG.E.U16 desc[UR4][R84.64], R42 ;  /* 0x0000002a54007986 */ /* 0x0007e2000c101504 */
[----:B------:R-:W-:Y:S02]  /*a100*/  PRMT R77, R15, 0x7632, R77 ;  /* 0x000076320f4d7816 */ /* 0x000fe4000000004d */
[----:B-----5:R-:W-:Y:S01]  /*a110*/  PRMT R79, R23, 0x7632, R79 ;  /* 0x00007632174f7816 */ /* 0x020fe2000000004f */
[----:B------:R3:W-:Y:S04]  /*a120*/  STG.E.U16 desc[UR4][R88.64], R44 ;  /* 0x0000002c58007986 */ /* 0x0007e8000c101504 */
        /* <DEDUP_REMOVED lines=35> */
[----:B------:R3:W-:Y:S01]  /*a360*/  STG.E.U16 desc[UR4][R158.64], R79 ;  /* 0x0000004f9e007986 */ /* 0x0007e2000c101504 */
[----:B------:R-:W-:Y:S06]  /*a370*/  BAR.SYNC.DEFER_BLOCKING 0x0 ;  /* 0x0000000000007b1d */ /* 0x000fec0000010000 */
[----:B------:R3:W-:Y:S02]  /*a380*/  STS.64 [R2], R18 ;  /* 0x0000001202007388 */ /* 0x0007e40000000a00 */
[----:B------:R-:W-:Y:S06]  /*a390*/  BAR.SYNC.DEFER_BLOCKING 0x0 ;  /* 0x0000000000007b1d */ /* 0x000fec0000010000 */
[----:B-1----:R-:W-:Y:S05]  /*a3a0*/  @P0 EXIT ;  /* 0x000000000000094d */ /* 0x002fea0003800000 */
[----:B---3--:R-:W0:Y:S01]  /*a3b0*/  LDS R7, [R0] ;  /* 0x0000000000077984 */ /* 0x008e220000000800 */
[----:B------:R-:W1:Y:S01]  /*a3c0*/  LDC.64 R8, c[0x0][0x230] ;  /* 0x00008c00ff087b82 */ /* 0x000e620000000a00 */
[----:B------:R-:W-:Y:S02]  /*a3d0*/  IMAD R2, R164, R3, RZ ;  /* 0x00000003a4027224 */ /* 0x000fe400078e02ff */
[----:B------:R-:W-:Y:S02]  /*a3e0*/  IMAD.SHL.U32 R5, R162, 0x4, RZ ;  /* 0x00000004a2057824 */ /* 0x000fe400078e00ff */
[C---:B------:R-:W-:Y:S02]  /*a3f0*/  IMAD.SHL.U32 R3, R2.reuse, 0x4, RZ ;  /* 0x0000000402037824 */ /* 0x040fe400078e00ff */
[----:B------:R-:W-:-:S04]  /*a400*/  IMAD.HI R4, R2, 0x4, RZ ;  /* 0x0000000402047827 */ /* 0x000fc800078e02ff */
[----:B------:R-:W-:Y:S01]  /*a410*/  IMAD.HI R6, R162, 0x4, RZ ;  /* 0x00000004a2067827 */ /* 0x000fe200078e02ff */
[----:B-1----:R-:W-:-:S04]  /*a420*/  IADD3 R2, P0, P1, R5, R8, R3 ;  /* 0x0000000805027210 */ /* 0x002fc8000791e003 */
[----:B------:R-:W-:-:S05]  /*a430*/  IADD3.X R3, R6, R9, R4, P0, P1 ;  /* 0x0000000906037210 */ /* 0x000fca00007e2404 */
[----:B0-----:R-:W-:Y:S01]  /*a440*/  STG.E desc[UR4][R2.64], R7 ;  /* 0x0000000702007986 */ /* 0x001fe2000c101904 */
[----:B------:R-:W-:Y:S05]  /*a450*/  EXIT ;  /* 0x000000000000794d */ /* 0x000fea0003800000 */
.L_x_2:
[----:B------:R-:W-:-:S00]  /*a460*/  BRA `(.L_x_2) ;  /* 0xfffffffc00fc7947 */ /* 0x000fc0000383ffff */
[----:B------:R-:W-:-:S00]  /*a470*/  NOP ;  /* 0x0000000000007918 */ /* 0x000fc00000000000 */
        /* <DEDUP_REMOVED lines=8> */
.L_x_3:


//--------------------- .nv.global.init           --------------------------
	.section	.nv.global.init,"aw",@progbits
.nv.global.init:
	.type		_$_str,@object
	.size		_$_str,(.L_0 - _$_str)
_$_str:
        /*0000*/ 	.byte	0x5f, 0x5f, 0x43, 0x55, 0x44, 0x41, 0x5f, 0x46, 0x54, 0x5a, 0x00
.L_0:


//--------------------- .nv.shared.attn_fwd       --------------------------
	.section	.nv.shared.attn_fwd,"aw",@nobits
	.sectionflags	@""
	.align	16
	.zero		1024


//--------------------- .nv.shared.reserved.0     --------------------------
	.section	.nv.shared.reserved.0,"aw",@nobits
	.weak		__nv_reservedSMEM_offset_0_alias
	.size		__nv_reservedSMEM_offset_0_alias, 0, 0
	.other		__nv_reservedSMEM_offset_0_alias,@"STO_CUDA_RESERVED_SHARED STV_DEFAULT"
__nv_reservedSMEM_offset_0_alias:
	.zero		0


//--------------------- .nv.constant0.attn_fwd    --------------------------
	.section	.nv.constant0.attn_fwd,"a",@progbits
	.sectionflags	@""
	.align	4
.nv.constant0.attn_fwd:
	.zero		664


//--------------------- SYMBOLS --------------------------

	.type		.nv.reservedSmem.offset0,@object
	.size		.nv.reservedSmem.offset0,0x4
